//
// Generated by NVIDIA NVVM Compiler
//
// Compiler Build ID: CL-36424714
// Cuda compilation tools, release 13.0, V13.0.88
// Based on NVVM 20.0.0
//

.version 9.0
.target sm_100
.address_size 64

	// .globl	_Z22calculateClusterCenterPfPiS_iii
.extern .func  (.param .b32 func_retval0) vprintf
(
	.param .b64 vprintf_param_0,
	.param .b64 vprintf_param_1
)
;
.global .align 1 .b8 $str[23] = {67, 108, 117, 115, 116, 101, 114, 32, 37, 100, 44, 32, 86, 97, 108, 117, 101, 58, 32, 37, 102, 10};

.visible .entry _Z22calculateClusterCenterPfPiS_iii(
	.param .u64 .ptr .align 1 _Z22calculateClusterCenterPfPiS_iii_param_0,
	.param .u64 .ptr .align 1 _Z22calculateClusterCenterPfPiS_iii_param_1,
	.param .u64 .ptr .align 1 _Z22calculateClusterCenterPfPiS_iii_param_2,
	.param .u32 _Z22calculateClusterCenterPfPiS_iii_param_3,
	.param .u32 _Z22calculateClusterCenterPfPiS_iii_param_4,
	.param .u32 _Z22calculateClusterCenterPfPiS_iii_param_5
)
{
	.local .align 16 .b8 	__local_depot0[16];
	.reg .b64 	%SP;
	.reg .b64 	%SPL;
	.reg .pred 	%p<32>;
	.reg .b32 	%r<128>;
	.reg .b32 	%f<134>;
	.reg .b64 	%rd<64>;
	.reg .b64 	%fd<16>;

	mov.u64 	%SPL, __local_depot0;
	cvta.local.u64 	%SP, %SPL;
	ld.param.u64 	%rd11, [_Z22calculateClusterCenterPfPiS_iii_param_0];
	ld.param.u64 	%rd12, [_Z22calculateClusterCenterPfPiS_iii_param_1];
	ld.param.u64 	%rd13, [_Z22calculateClusterCenterPfPiS_iii_param_2];
	ld.param.u32 	%r44, [_Z22calculateClusterCenterPfPiS_iii_param_3];
	ld.param.u32 	%r45, [_Z22calculateClusterCenterPfPiS_iii_param_5];
	cvta.to.global.u64 	%rd1, %rd11;
	cvta.to.global.u64 	%rd2, %rd12;
	cvta.to.global.u64 	%rd3, %rd13;
	mov.u32 	%r46, %ctaid.x;
	mov.u32 	%r47, %ntid.x;
	mov.u32 	%r48, %tid.x;
	mad.lo.s32 	%r1, %r46, %r47, %r48;
	setp.lt.s32 	%p1, %r45, 1;
	mov.f32 	%f132, 0f00000000;
	@%p1 bra 	$L__BB0_26;
	setp.lt.s32 	%p2, %r44, 1;
	mul.lo.s32 	%r2, %r44, %r1;
	@%p2 bra 	$L__BB0_19;
	and.b32  	%r3, %r44, 15;
	and.b32  	%r4, %r44, 7;
	and.b32  	%r5, %r44, 2147483632;
	and.b32  	%r6, %r44, 3;
	neg.s32 	%r7, %r5;
	mov.b32 	%r110, 0;
	mov.u32 	%r111, %r110;
$L__BB0_3:
	mul.wide.u32 	%rd18, %r110, 4;
	add.s64 	%rd19, %rd2, %rd18;
	ld.global.u32 	%r67, [%rd19];
	setp.eq.s32 	%p12, %r67, %r1;
	@%p12 bra 	$L__BB0_5;
$L__BB0_4:
	add.s32 	%r110, %r110, 1;
	setp.eq.s32 	%p22, %r110, %r45;
	@%p22 bra 	$L__BB0_25;
	bra.uni 	$L__BB0_3;
$L__BB0_5:
	setp.lt.u32 	%p13, %r44, 16;
	mul.lo.s32 	%r16, %r110, %r44;
	mov.b32 	%r116, 0;
	@%p13 bra 	$L__BB0_8;
	mul.wide.u32 	%rd20, %r16, 4;
	add.s64 	%rd21, %rd1, %rd20;
	add.s64 	%rd63, %rd21, 32;
	mov.u32 	%r112, %r2;
	mov.u32 	%r113, %r7;
$L__BB0_7:
	.pragma "nounroll";
	mul.wide.s32 	%rd22, %r112, 4;
	add.s64 	%rd23, %rd3, %rd22;
	ld.global.f32 	%f7, [%rd63+-32];
	ld.global.f32 	%f8, [%rd23];
	add.f32 	%f9, %f7, %f8;
	st.global.f32 	[%rd23], %f9;
	ld.global.f32 	%f10, [%rd63+-28];
	ld.global.f32 	%f11, [%rd23+4];
	add.f32 	%f12, %f10, %f11;
	st.global.f32 	[%rd23+4], %f12;
	ld.global.f32 	%f13, [%rd63+-24];
	ld.global.f32 	%f14, [%rd23+8];
	add.f32 	%f15, %f13, %f14;
	st.global.f32 	[%rd23+8], %f15;
	ld.global.f32 	%f16, [%rd63+-20];
	ld.global.f32 	%f17, [%rd23+12];
	add.f32 	%f18, %f16, %f17;
	st.global.f32 	[%rd23+12], %f18;
	ld.global.f32 	%f19, [%rd63+-16];
	ld.global.f32 	%f20, [%rd23+16];
	add.f32 	%f21, %f19, %f20;
	st.global.f32 	[%rd23+16], %f21;
	ld.global.f32 	%f22, [%rd63+-12];
	ld.global.f32 	%f23, [%rd23+20];
	add.f32 	%f24, %f22, %f23;
	st.global.f32 	[%rd23+20], %f24;
	ld.global.f32 	%f25, [%rd63+-8];
	ld.global.f32 	%f26, [%rd23+24];
	add.f32 	%f27, %f25, %f26;
	st.global.f32 	[%rd23+24], %f27;
	ld.global.f32 	%f28, [%rd63+-4];
	ld.global.f32 	%f29, [%rd23+28];
	add.f32 	%f30, %f28, %f29;
	st.global.f32 	[%rd23+28], %f30;
	ld.global.f32 	%f31, [%rd63];
	ld.global.f32 	%f32, [%rd23+32];
	add.f32 	%f33, %f31, %f32;
	st.global.f32 	[%rd23+32], %f33;
	ld.global.f32 	%f34, [%rd63+4];
	ld.global.f32 	%f35, [%rd23+36];
	add.f32 	%f36, %f34, %f35;
	st.global.f32 	[%rd23+36], %f36;
	ld.global.f32 	%f37, [%rd63+8];
	ld.global.f32 	%f38, [%rd23+40];
	add.f32 	%f39, %f37, %f38;
	st.global.f32 	[%rd23+40], %f39;
	ld.global.f32 	%f40, [%rd63+12];
	ld.global.f32 	%f41, [%rd23+44];
	add.f32 	%f42, %f40, %f41;
	st.global.f32 	[%rd23+44], %f42;
	ld.global.f32 	%f43, [%rd63+16];
	ld.global.f32 	%f44, [%rd23+48];
	add.f32 	%f45, %f43, %f44;
	st.global.f32 	[%rd23+48], %f45;
	ld.global.f32 	%f46, [%rd63+20];
	ld.global.f32 	%f47, [%rd23+52];
	add.f32 	%f48, %f46, %f47;
	st.global.f32 	[%rd23+52], %f48;
	ld.global.f32 	%f49, [%rd63+24];
	ld.global.f32 	%f50, [%rd23+56];
	add.f32 	%f51, %f49, %f50;
	st.global.f32 	[%rd23+56], %f51;
	ld.global.f32 	%f52, [%rd63+28];
	ld.global.f32 	%f53, [%rd23+60];
	add.f32 	%f54, %f52, %f53;
	st.global.f32 	[%rd23+60], %f54;
	add.s32 	%r113, %r113, 16;
	add.s64 	%rd63, %rd63, 64;
	add.s32 	%r112, %r112, 16;
	setp.eq.s32 	%p14, %r113, 0;
	mov.u32 	%r116, %r5;
	@%p14 bra 	$L__BB0_8;
	bra.uni 	$L__BB0_7;
$L__BB0_8:
	setp.eq.s32 	%p15, %r3, 0;
	@%p15 bra 	$L__BB0_18;
	add.s32 	%r69, %r3, -1;
	setp.lt.u32 	%p16, %r69, 7;
	@%p16 bra 	$L__BB0_11;
	add.s32 	%r70, %r116, %r16;
	mul.wide.u32 	%rd24, %r70, 4;
	add.s64 	%rd25, %rd1, %rd24;
	ld.global.f32 	%f55, [%rd25];
	add.s32 	%r71, %r116, %r2;
	mul.wide.s32 	%rd26, %r71, 4;
	add.s64 	%rd27, %rd3, %rd26;
	ld.global.f32 	%f56, [%rd27];
	add.f32 	%f57, %f55, %f56;
	st.global.f32 	[%rd27], %f57;
	cvt.u64.u32 	%rd28, %r16;
	cvt.u64.u32 	%rd29, %r116;
	add.s64 	%rd30, %rd29, %rd28;
	shl.b64 	%rd31, %rd30, 2;
	add.s64 	%rd32, %rd1, %rd31;
	ld.global.f32 	%f58, [%rd32+4];
	ld.global.f32 	%f59, [%rd27+4];
	add.f32 	%f60, %f58, %f59;
	st.global.f32 	[%rd27+4], %f60;
	ld.global.f32 	%f61, [%rd32+8];
	ld.global.f32 	%f62, [%rd27+8];
	add.f32 	%f63, %f61, %f62;
	st.global.f32 	[%rd27+8], %f63;
	ld.global.f32 	%f64, [%rd32+12];
	ld.global.f32 	%f65, [%rd27+12];
	add.f32 	%f66, %f64, %f65;
	st.global.f32 	[%rd27+12], %f66;
	ld.global.f32 	%f67, [%rd32+16];
	ld.global.f32 	%f68, [%rd27+16];
	add.f32 	%f69, %f67, %f68;
	st.global.f32 	[%rd27+16], %f69;
	ld.global.f32 	%f70, [%rd32+20];
	ld.global.f32 	%f71, [%rd27+20];
	add.f32 	%f72, %f70, %f71;
	st.global.f32 	[%rd27+20], %f72;
	ld.global.f32 	%f73, [%rd32+24];
	ld.global.f32 	%f74, [%rd27+24];
	add.f32 	%f75, %f73, %f74;
	st.global.f32 	[%rd27+24], %f75;
	ld.global.f32 	%f76, [%rd32+28];
	ld.global.f32 	%f77, [%rd27+28];
	add.f32 	%f78, %f76, %f77;
	st.global.f32 	[%rd27+28], %f78;
	add.s32 	%r116, %r116, 8;
$L__BB0_11:
	setp.eq.s32 	%p17, %r4, 0;
	@%p17 bra 	$L__BB0_18;
	add.s32 	%r72, %r4, -1;
	setp.lt.u32 	%p18, %r72, 3;
	@%p18 bra 	$L__BB0_14;
	add.s32 	%r73, %r116, %r16;
	mul.wide.u32 	%rd33, %r73, 4;
	add.s64 	%rd34, %rd1, %rd33;
	ld.global.f32 	%f79, [%rd34];
	add.s32 	%r74, %r116, %r2;
	mul.wide.s32 	%rd35, %r74, 4;
	add.s64 	%rd36, %rd3, %rd35;
	ld.global.f32 	%f80, [%rd36];
	add.f32 	%f81, %f79, %f80;
	st.global.f32 	[%rd36], %f81;
	cvt.u64.u32 	%rd37, %r16;
	cvt.u64.u32 	%rd38, %r116;
	add.s64 	%rd39, %rd38, %rd37;
	shl.b64 	%rd40, %rd39, 2;
	add.s64 	%rd41, %rd1, %rd40;
	ld.global.f32 	%f82, [%rd41+4];
	ld.global.f32 	%f83, [%rd36+4];
	add.f32 	%f84, %f82, %f83;
	st.global.f32 	[%rd36+4], %f84;
	ld.global.f32 	%f85, [%rd41+8];
	ld.global.f32 	%f86, [%rd36+8];
	add.f32 	%f87, %f85, %f86;
	st.global.f32 	[%rd36+8], %f87;
	ld.global.f32 	%f88, [%rd41+12];
	ld.global.f32 	%f89, [%rd36+12];
	add.f32 	%f90, %f88, %f89;
	st.global.f32 	[%rd36+12], %f90;
	add.s32 	%r116, %r116, 4;
$L__BB0_14:
	setp.eq.s32 	%p19, %r6, 0;
	@%p19 bra 	$L__BB0_18;
	setp.eq.s32 	%p20, %r6, 1;
	add.s32 	%r75, %r116, %r16;
	mul.wide.u32 	%rd42, %r75, 4;
	add.s64 	%rd43, %rd1, %rd42;
	ld.global.f32 	%f91, [%rd43];
	add.s32 	%r76, %r116, %r2;
	mul.wide.s32 	%rd44, %r76, 4;
	add.s64 	%rd7, %rd3, %rd44;
	ld.global.f32 	%f92, [%rd7];
	add.f32 	%f93, %f91, %f92;
	st.global.f32 	[%rd7], %f93;
	@%p20 bra 	$L__BB0_18;
	setp.eq.s32 	%p21, %r6, 2;
	cvt.u64.u32 	%rd45, %r16;
	cvt.u64.u32 	%rd46, %r116;
	add.s64 	%rd47, %rd46, %rd45;
	shl.b64 	%rd48, %rd47, 2;
	add.s64 	%rd8, %rd1, %rd48;
	ld.global.f32 	%f94, [%rd8+4];
	ld.global.f32 	%f95, [%rd7+4];
	add.f32 	%f96, %f94, %f95;
	st.global.f32 	[%rd7+4], %f96;
	@%p21 bra 	$L__BB0_18;
	ld.global.f32 	%f97, [%rd8+8];
	ld.global.f32 	%f98, [%rd7+8];
	add.f32 	%f99, %f97, %f98;
	st.global.f32 	[%rd7+8], %f99;
$L__BB0_18:
	add.s32 	%r111, %r111, 1;
	bra.uni 	$L__BB0_4;
$L__BB0_19:
	and.b32  	%r23, %r45, 3;
	setp.lt.u32 	%p3, %r45, 4;
	mov.b32 	%r119, 0;
	mov.u32 	%r111, %r119;
	@%p3 bra 	$L__BB0_22;
	and.b32  	%r119, %r45, 2147483644;
	mov.b32 	%r125, 0;
	mov.u32 	%r111, %r125;
$L__BB0_21:
	mul.wide.u32 	%rd14, %r125, 4;
	add.s64 	%rd15, %rd2, %rd14;
	ld.global.u32 	%r52, [%rd15];
	setp.eq.s32 	%p4, %r52, %r1;
	selp.u32 	%r53, 1, 0, %p4;
	add.s32 	%r54, %r111, %r53;
	ld.global.u32 	%r55, [%rd15+4];
	setp.eq.s32 	%p5, %r55, %r1;
	selp.u32 	%r56, 1, 0, %p5;
	add.s32 	%r57, %r54, %r56;
	ld.global.u32 	%r58, [%rd15+8];
	setp.eq.s32 	%p6, %r58, %r1;
	selp.u32 	%r59, 1, 0, %p6;
	add.s32 	%r60, %r57, %r59;
	ld.global.u32 	%r61, [%rd15+12];
	setp.eq.s32 	%p7, %r61, %r1;
	selp.u32 	%r62, 1, 0, %p7;
	add.s32 	%r111, %r60, %r62;
	add.s32 	%r125, %r125, 4;
	setp.eq.s32 	%p8, %r125, %r119;
	@%p8 bra 	$L__BB0_22;
	bra.uni 	$L__BB0_21;
$L__BB0_22:
	setp.eq.s32 	%p9, %r23, 0;
	@%p9 bra 	$L__BB0_25;
	mov.b32 	%r123, 0;
$L__BB0_24:
	.pragma "nounroll";
	mul.wide.u32 	%rd16, %r119, 4;
	add.s64 	%rd17, %rd2, %rd16;
	ld.global.u32 	%r64, [%rd17];
	setp.eq.s32 	%p10, %r64, %r1;
	selp.u32 	%r65, 1, 0, %p10;
	add.s32 	%r111, %r111, %r65;
	add.s32 	%r119, %r119, 1;
	add.s32 	%r123, %r123, 1;
	setp.ne.s32 	%p11, %r123, %r23;
	@%p11 bra 	$L__BB0_24;
$L__BB0_25:
	cvt.rn.f32.s32 	%f132, %r111;
$L__BB0_26:
	setp.lt.s32 	%p23, %r44, 1;
	@%p23 bra 	$L__BB0_38;
	add.u64 	%rd49, %SP, 0;
	add.u64 	%rd9, %SPL, 0;
	mad.lo.s32 	%r77, %r44, %r1, %r44;
	mul.wide.s32 	%rd50, %r77, 4;
	add.s64 	%rd10, %rd3, %rd50;
	and.b32  	%r35, %r44, 7;
	setp.lt.u32 	%p24, %r44, 8;
	@%p24 bra 	$L__BB0_30;
	ld.global.f32 	%f133, [%rd10];
	and.b32  	%r78, %r44, 2147483640;
	neg.s32 	%r127, %r78;
	mov.u64 	%rd51, $str;
$L__BB0_29:
	.pragma "nounroll";
	cvt.f64.f32 	%fd1, %f133;
	st.local.u32 	[%rd9], %r1;
	st.local.f64 	[%rd9+8], %fd1;
	cvta.global.u64 	%rd52, %rd51;
	{ // callseq 0, 0
	.param .b64 param0;
	st.param.b64 	[param0], %rd52;
	.param .b64 param1;
	st.param.b64 	[param1], %rd49;
	.param .b32 retval0;
	call.uni (retval0), 
	vprintf, 
	(
	param0, 
	param1
	);
	ld.param.b32 	%r79, [retval0];
	} // callseq 0
	ld.global.f32 	%f100, [%rd10];
	div.rn.f32 	%f101, %f100, %f132;
	st.global.f32 	[%rd10], %f101;
	cvt.f64.f32 	%fd2, %f101;
	st.local.u32 	[%rd9], %r1;
	st.local.f64 	[%rd9+8], %fd2;
	{ // callseq 1, 0
	.param .b64 param0;
	st.param.b64 	[param0], %rd52;
	.param .b64 param1;
	st.param.b64 	[param1], %rd49;
	.param .b32 retval0;
	call.uni (retval0), 
	vprintf, 
	(
	param0, 
	param1
	);
	ld.param.b32 	%r81, [retval0];
	} // callseq 1
	ld.global.f32 	%f102, [%rd10];
	div.rn.f32 	%f103, %f102, %f132;
	st.global.f32 	[%rd10], %f103;
	cvt.f64.f32 	%fd3, %f103;
	st.local.u32 	[%rd9], %r1;
	st.local.f64 	[%rd9+8], %fd3;
	{ // callseq 2, 0
	.param .b64 param0;
	st.param.b64 	[param0], %rd52;
	.param .b64 param1;
	st.param.b64 	[param1], %rd49;
	.param .b32 retval0;
	call.uni (retval0), 
	vprintf, 
	(
	param0, 
	param1
	);
	ld.param.b32 	%r83, [retval0];
	} // callseq 2
	ld.global.f32 	%f104, [%rd10];
	div.rn.f32 	%f105, %f104, %f132;
	st.global.f32 	[%rd10], %f105;
	cvt.f64.f32 	%fd4, %f105;
	st.local.u32 	[%rd9], %r1;
	st.local.f64 	[%rd9+8], %fd4;
	{ // callseq 3, 0
	.param .b64 param0;
	st.param.b64 	[param0], %rd52;
	.param .b64 param1;
	st.param.b64 	[param1], %rd49;
	.param .b32 retval0;
	call.uni (retval0), 
	vprintf, 
	(
	param0, 
	param1
	);
	ld.param.b32 	%r85, [retval0];
	} // callseq 3
	ld.global.f32 	%f106, [%rd10];
	div.rn.f32 	%f107, %f106, %f132;
	st.global.f32 	[%rd10], %f107;
	cvt.f64.f32 	%fd5, %f107;
	st.local.u32 	[%rd9], %r1;
	st.local.f64 	[%rd9+8], %fd5;
	{ // callseq 4, 0
	.param .b64 param0;
	st.param.b64 	[param0], %rd52;
	.param .b64 param1;
	st.param.b64 	[param1], %rd49;
	.param .b32 retval0;
	call.uni (retval0), 
	vprintf, 
	(
	param0, 
	param1
	);
	ld.param.b32 	%r87, [retval0];
	} // callseq 4
	ld.global.f32 	%f108, [%rd10];
	div.rn.f32 	%f109, %f108, %f132;
	st.global.f32 	[%rd10], %f109;
	cvt.f64.f32 	%fd6, %f109;
	st.local.u32 	[%rd9], %r1;
	st.local.f64 	[%rd9+8], %fd6;
	{ // callseq 5, 0
	.param .b64 param0;
	st.param.b64 	[param0], %rd52;
	.param .b64 param1;
	st.param.b64 	[param1], %rd49;
	.param .b32 retval0;
	call.uni (retval0), 
	vprintf, 
	(
	param0, 
	param1
	);
	ld.param.b32 	%r89, [retval0];
	} // callseq 5
	ld.global.f32 	%f110, [%rd10];
	div.rn.f32 	%f111, %f110, %f132;
	st.global.f32 	[%rd10], %f111;
	cvt.f64.f32 	%fd7, %f111;
	st.local.u32 	[%rd9], %r1;
	st.local.f64 	[%rd9+8], %fd7;
	{ // callseq 6, 0
	.param .b64 param0;
	st.param.b64 	[param0], %rd52;
	.param .b64 param1;
	st.param.b64 	[param1], %rd49;
	.param .b32 retval0;
	call.uni (retval0), 
	vprintf, 
	(
	param0, 
	param1
	);
	ld.param.b32 	%r91, [retval0];
	} // callseq 6
	ld.global.f32 	%f112, [%rd10];
	div.rn.f32 	%f113, %f112, %f132;
	st.global.f32 	[%rd10], %f113;
	cvt.f64.f32 	%fd8, %f113;
	st.local.u32 	[%rd9], %r1;
	st.local.f64 	[%rd9+8], %fd8;
	{ // callseq 7, 0
	.param .b64 param0;
	st.param.b64 	[param0], %rd52;
	.param .b64 param1;
	st.param.b64 	[param1], %rd49;
	.param .b32 retval0;
	call.uni (retval0), 
	vprintf, 
	(
	param0, 
	param1
	);
	ld.param.b32 	%r93, [retval0];
	} // callseq 7
	ld.global.f32 	%f114, [%rd10];
	div.rn.f32 	%f133, %f114, %f132;
	st.global.f32 	[%rd10], %f133;
	add.s32 	%r127, %r127, 8;
	setp.ne.s32 	%p25, %r127, 0;
	@%p25 bra 	$L__BB0_29;
$L__BB0_30:
	setp.eq.s32 	%p26, %r35, 0;
	@%p26 bra 	$L__BB0_38;
	and.b32  	%r43, %r44, 3;
	setp.lt.u32 	%p27, %r35, 4;
	@%p27 bra 	$L__BB0_33;
	ld.global.f32 	%f115, [%rd10];
	cvt.f64.f32 	%fd9, %f115;
	st.local.u32 	[%rd9], %r1;
	st.local.f64 	[%rd9+8], %fd9;
	mov.u64 	%rd54, $str;
	cvta.global.u64 	%rd55, %rd54;
	{ // callseq 8, 0
	.param .b64 param0;
	st.param.b64 	[param0], %rd55;
	.param .b64 param1;
	st.param.b64 	[param1], %rd49;
	.param .b32 retval0;
	call.uni (retval0), 
	vprintf, 
	(
	param0, 
	param1
	);
	ld.param.b32 	%r95, [retval0];
	} // callseq 8
	ld.global.f32 	%f116, [%rd10];
	div.rn.f32 	%f117, %f116, %f132;
	st.global.f32 	[%rd10], %f117;
	cvt.f64.f32 	%fd10, %f117;
	st.local.u32 	[%rd9], %r1;
	st.local.f64 	[%rd9+8], %fd10;
	{ // callseq 9, 0
	.param .b64 param0;
	st.param.b64 	[param0], %rd55;
	.param .b64 param1;
	st.param.b64 	[param1], %rd49;
	.param .b32 retval0;
	call.uni (retval0), 
	vprintf, 
	(
	param0, 
	param1
	);
	ld.param.b32 	%r97, [retval0];
	} // callseq 9
	ld.global.f32 	%f118, [%rd10];
	div.rn.f32 	%f119, %f118, %f132;
	st.global.f32 	[%rd10], %f119;
	cvt.f64.f32 	%fd11, %f119;
	st.local.u32 	[%rd9], %r1;
	st.local.f64 	[%rd9+8], %fd11;
	{ // callseq 10, 0
	.param .b64 param0;
	st.param.b64 	[param0], %rd55;
	.param .b64 param1;
	st.param.b64 	[param1], %rd49;
	.param .b32 retval0;
	call.uni (retval0), 
	vprintf, 
	(
	param0, 
	param1
	);
	ld.param.b32 	%r99, [retval0];
	} // callseq 10
	ld.global.f32 	%f120, [%rd10];
	div.rn.f32 	%f121, %f120, %f132;
	st.global.f32 	[%rd10], %f121;
	cvt.f64.f32 	%fd12, %f121;
	st.local.u32 	[%rd9], %r1;
	st.local.f64 	[%rd9+8], %fd12;
	{ // callseq 11, 0
	.param .b64 param0;
	st.param.b64 	[param0], %rd55;
	.param .b64 param1;
	st.param.b64 	[param1], %rd49;
	.param .b32 retval0;
	call.uni (retval0), 
	vprintf, 
	(
	param0, 
	param1
	);
	ld.param.b32 	%r101, [retval0];
	} // callseq 11
	ld.global.f32 	%f122, [%rd10];
	div.rn.f32 	%f123, %f122, %f132;
	st.global.f32 	[%rd10], %f123;
$L__BB0_33:
	setp.eq.s32 	%p28, %r43, 0;
	@%p28 bra 	$L__BB0_38;
	setp.eq.s32 	%p29, %r43, 1;
	@%p29 bra 	$L__BB0_36;
	ld.global.f32 	%f124, [%rd10];
	cvt.f64.f32 	%fd13, %f124;
	st.local.u32 	[%rd9], %r1;
	st.local.f64 	[%rd9+8], %fd13;
	mov.u64 	%rd57, $str;
	cvta.global.u64 	%rd58, %rd57;
	{ // callseq 12, 0
	.param .b64 param0;
	st.param.b64 	[param0], %rd58;
	.param .b64 param1;
	st.param.b64 	[param1], %rd49;
	.param .b32 retval0;
	call.uni (retval0), 
	vprintf, 
	(
	param0, 
	param1
	);
	ld.param.b32 	%r103, [retval0];
	} // callseq 12
	ld.global.f32 	%f125, [%rd10];
	div.rn.f32 	%f126, %f125, %f132;
	st.global.f32 	[%rd10], %f126;
	cvt.f64.f32 	%fd14, %f126;
	st.local.u32 	[%rd9], %r1;
	st.local.f64 	[%rd9+8], %fd14;
	{ // callseq 13, 0
	.param .b64 param0;
	st.param.b64 	[param0], %rd58;
	.param .b64 param1;
	st.param.b64 	[param1], %rd49;
	.param .b32 retval0;
	call.uni (retval0), 
	vprintf, 
	(
	param0, 
	param1
	);
	ld.param.b32 	%r105, [retval0];
	} // callseq 13
	ld.global.f32 	%f127, [%rd10];
	div.rn.f32 	%f128, %f127, %f132;
	st.global.f32 	[%rd10], %f128;
$L__BB0_36:
	and.b32  	%r107, %r44, 1;
	setp.eq.b32 	%p30, %r107, 1;
	not.pred 	%p31, %p30;
	@%p31 bra 	$L__BB0_38;
	ld.global.f32 	%f129, [%rd10];
	cvt.f64.f32 	%fd15, %f129;
	st.local.u32 	[%rd9], %r1;
	st.local.f64 	[%rd9+8], %fd15;
	mov.u64 	%rd60, $str;
	cvta.global.u64 	%rd61, %rd60;
	{ // callseq 14, 0
	.param .b64 param0;
	st.param.b64 	[param0], %rd61;
	.param .b64 param1;
	st.param.b64 	[param1], %rd49;
	.param .b32 retval0;
	call.uni (retval0), 
	vprintf, 
	(
	param0, 
	param1
	);
	ld.param.b32 	%r108, [retval0];
	} // callseq 14
	ld.global.f32 	%f130, [%rd10];
	div.rn.f32 	%f131, %f130, %f132;
	st.global.f32 	[%rd10], %f131;
$L__BB0_38:
	ret;

}


// ===== COMPILED SASS (sm_100) =====

	.target	sm_100

	.elftype	@"ET_EXEC"


//--------------------- .note.nv.tkinfo           --------------------------
	.section	.note.nv.tkinfo,"",@"SHT_NOTE"
	.sectionflags	@"SHF_NOTE_NV_TKINFO"
	.tkinfo
        /*0018*/ 	.word	0x00000002
        /*0030*/ 	.string	""
        /*0030*/ 	.string	"ptxas"
        /*0030*/ 	.string	"Cuda compilation tools, release 13.0, V13.0.88"
        /*0030*/ 	.string	"Build cuda_13.0.r13.0/compiler.36424714_0"
        /*0030*/ 	.string	"-arch sm_100 -m 64 "



//--------------------- .note.nv.cuinfo           --------------------------
	.section	.note.nv.cuinfo,"",@"SHT_NOTE"
	.sectionflags	@"SHF_NOTE_NV_CUINFO"
        /*0018*/ 	.short	0x0002
        /*001a*/ 	.short	0x0064
        /*001c*/ 	.short	0x0082
	.zero		2


//--------------------- .nv.info                  --------------------------
	.section	.nv.info,"",@"SHT_CUDA_INFO"
	.align	4


	//----- nvinfo : EIATTR_REGCOUNT
	.align		4
        /*0000*/ 	.byte	0x04, 0x2f
        /*0002*/ 	.short	(.L_2 - .L_1)
	.align		4
.L_1:
        /*0004*/ 	.word	index@(_Z22calculateClusterCenterPfPiS_iii)
        /*0008*/ 	.word	0x00000020


	//----- nvinfo : EIATTR_FRAME_SIZE
	.align		4
.L_2:
        /*000c*/ 	.byte	0x04, 0x11
        /*000e*/ 	.short	(.L_4 - .L_3)
	.align		4
.L_3:
        /*0010*/ 	.word	index@($__internal_0_$__cuda_sm3x_div_rn_noftz_f32_slowpath)
        /*0014*/ 	.word	0x00000010


	//----- nvinfo : EIATTR_FRAME_SIZE
	.align		4
.L_4:
        /*0018*/ 	.byte	0x04, 0x11
        /*001a*/ 	.short	(.L_6 - .L_5)
	.align		4
.L_5:
        /*001c*/ 	.word	index@(_Z22calculateClusterCenterPfPiS_iii)
        /*0020*/ 	.word	0x00000010


	//----- nvinfo : EIATTR_MIN_STACK_SIZE
	.align		4
.L_6:
        /*0024*/ 	.byte	0x04, 0x12
        /*0026*/ 	.short	(.L_8 - .L_7)
	.align		4
.L_7:
        /*0028*/ 	.word	index@(_Z22calculateClusterCenterPfPiS_iii)
        /*002c*/ 	.word	0x00000010
.L_8:


//--------------------- .nv.compat                --------------------------
	.section	.nv.compat,"",@"SHT_CUDA_COMPAT_INFO"
	.align	4
        /*0000*/ 	.byte	0x02, 0x09, 0x00, 0x00, 0x02, 0x02, 0x01, 0x00, 0x02, 0x05, 0x05, 0x00, 0x03, 0x07, 0x01, 0x01
        /*0010*/ 	.byte	0x02, 0x03, 0x00, 0x00, 0x02, 0x06, 0x01, 0x00, 0x04, 0x0b, 0x08, 0x00, 0x01, 0x00, 0x00, 0x00
        /*0020*/ 	.byte	0x00, 0x00, 0x00, 0x00


//--------------------- .nv.info._Z22calculateClusterCenterPfPiS_iii --------------------------
	.section	.nv.info._Z22calculateClusterCenterPfPiS_iii,"",@"SHT_CUDA_INFO"
	.sectionflags	@""
	.align	4


	//----- nvinfo : EIATTR_CUDA_API_VERSION
	.align		4
        /*0000*/ 	.byte	0x04, 0x37
        /*0002*/ 	.short	(.L_10 - .L_9)
.L_9:
        /*0004*/ 	.word	0x00000082


	//----- nvinfo : EIATTR_KPARAM_INFO
	.align		4
.L_10:
        /*0008*/ 	.byte	0x04, 0x17
        /*000a*/ 	.short	(.L_12 - .L_11)
.L_11:
        /*000c*/ 	.word	0x00000000
        /*0010*/ 	.short	0x0005
        /*0012*/ 	.short	0x0020
        /*0014*/ 	.byte	0x00, 0xf0, 0x11, 0x00


	//----- nvinfo : EIATTR_KPARAM_INFO
	.align		4
.L_12:
        /*0018*/ 	.byte	0x04, 0x17
        /*001a*/ 	.short	(.L_14 - .L_13)
.L_13:
        /*001c*/ 	.word	0x00000000
        /*0020*/ 	.short	0x0004
        /*0022*/ 	.short	0x001c
        /*0024*/ 	.byte	0x00, 0xf0, 0x11, 0x00


	//----- nvinfo : EIATTR_KPARAM_INFO
	.align		4
.L_14:
        /*0028*/ 	.byte	0x04, 0x17
        /*002a*/ 	.short	(.L_16 - .L_15)
.L_15:
        /*002c*/ 	.word	0x00000000
        /*0030*/ 	.short	0x0003
        /*0032*/ 	.short	0x0018
        /*0034*/ 	.byte	0x00, 0xf0, 0x11, 0x00


	//----- nvinfo : EIATTR_KPARAM_INFO
	.align		4
.L_16:
        /*0038*/ 	.byte	0x04, 0x17
        /*003a*/ 	.short	(.L_18 - .L_17)
.L_17:
        /*003c*/ 	.word	0x00000000
        /*0040*/ 	.short	0x0002
        /*0042*/ 	.short	0x0010
        /*0044*/ 	.byte	0x00, 0xf5, 0x21, 0x00


	//----- nvinfo : EIATTR_KPARAM_INFO
	.align		4
.L_18:
        /*0048*/ 	.byte	0x04, 0x17
        /*004a*/ 	.short	(.L_20 - .L_19)
.L_19:
        /*004c*/ 	.word	0x00000000
        /*0050*/ 	.short	0x0001
        /*0052*/ 	.short	0x0008
        /*0054*/ 	.byte	0x00, 0xf5, 0x21, 0x00


	//----- nvinfo : EIATTR_KPARAM_INFO
	.align		4
.L_20:
        /*0058*/ 	.byte	0x04, 0x17
        /*005a*/ 	.short	(.L_22 - .L_21)
.L_21:
        /*005c*/ 	.word	0x00000000
        /*0060*/ 	.short	0x0000
        /*0062*/ 	.short	0x0000
        /*0064*/ 	.byte	0x00, 0xf5, 0x21, 0x00


	//----- nvinfo : EIATTR_SPARSE_MMA_MASK
	.align		4
.L_22:
        /*0068*/ 	.byte	0x03, 0x50
        /*006a*/ 	.short	0x0000


	//----- nvinfo : EIATTR_MAXREG_COUNT
	.align		4
        /*006c*/ 	.byte	0x03, 0x1b
        /*006e*/ 	.short	0x00ff


	//----- nvinfo : EIATTR_EXTERNS
	.align		4
        /*0070*/ 	.byte	0x04, 0x0f
        /*0072*/ 	.short	(.L_24 - .L_23)


	//   ....[0]....
	.align		4
.L_23:
        /*0074*/ 	.word	index@(vprintf)


	//----- nvinfo : EIATTR_MERCURY_ISA_VERSION
	.align		4
.L_24:
        /*0078*/ 	.byte	0x03, 0x5f
        /*007a*/ 	.short	0x0101


	//----- nvinfo : EIATTR_VRC_CTA_INIT_COUNT
	.align		4
        /*007c*/ 	.byte	0x02, 0x4a
	.zero		1
	.zero		1


	//----- nvinfo : EIATTR_SYSCALL_OFFSETS
	.align		4
        /*0080*/ 	.byte	0x04, 0x46
        /*0082*/ 	.short	(.L_26 - .L_25)


	//   ....[0]....
.L_25:
        /*0084*/ 	.word	0x00001b20


	//   ....[1]....
        /*0088*/ 	.word	0x00001cc0


	//   ....[2]....
        /*008c*/ 	.word	0x00001e60


	//   ....[3]....
        /*0090*/ 	.word	0x00002000


	//   ....[4]....
        /*0094*/ 	.word	0x000021a0


	//   ....[5]....
        /*0098*/ 	.word	0x00002340


	//   ....[6]....
        /*009c*/ 	.word	0x000024e0


	//   ....[7]....
        /*00a0*/ 	.word	0x00002680


	//   ....[8]....
        /*00a4*/ 	.word	0x000028f0


	//   ....[9]....
        /*00a8*/ 	.word	0x00002aa0


	//   ....[10]....
        /*00ac*/ 	.word	0x00002c50


	//   ....[11]....
        /*00b0*/ 	.word	0x00002e00


	//   ....[12]....
        /*00b4*/ 	.word	0x00003010


	//   ....[13]....
        /*00b8*/ 	.word	0x000031c0


	//   ....[14]....
        /*00bc*/ 	.word	0x000033d0


	//----- nvinfo : EIATTR_EXIT_INSTR_OFFSETS
	.align		4
.L_26:
        /*00c0*/ 	.byte	0x04, 0x1c
        /*00c2*/ 	.short	(.L_28 - .L_27)


	//   ....[0]....
.L_27:
        /*00c4*/ 	.word	0x00001990


	//   ....[1]....
        /*00c8*/ 	.word	0x000027e0


	//   ....[2]....
        /*00cc*/ 	.word	0x00002f20


	//   ....[3]....
        /*00d0*/ 	.word	0x00003300


	//   ....[4]....
        /*00d4*/ 	.word	0x000034e0


	//----- nvinfo : EIATTR_CRS_STACK_SIZE
	.align		4
.L_28:
        /*00d8*/ 	.byte	0x04, 0x1e
        /*00da*/ 	.short	(.L_30 - .L_29)
.L_29:
        /*00dc*/ 	.word	0x00000000


	//----- nvinfo : EIATTR_CBANK_PARAM_SIZE
	.align		4
.L_30:
        /*00e0*/ 	.byte	0x03, 0x19
        /*00e2*/ 	.short	0x0024


	//----- nvinfo : EIATTR_PARAM_CBANK
	.align		4
        /*00e4*/ 	.byte	0x04, 0x0a
        /*00e6*/ 	.short	(.L_32 - .L_31)
	.align		4
.L_31:
        /*00e8*/ 	.word	index@(.nv.constant0._Z22calculateClusterCenterPfPiS_iii)
        /*00ec*/ 	.short	0x0380
        /*00ee*/ 	.short	0x0024


	//----- nvinfo : EIATTR_SW_WAR
	.align		4
.L_32:
        /*00f0*/ 	.byte	0x04, 0x36
        /*00f2*/ 	.short	(.L_34 - .L_33)
.L_33:
        /*00f4*/ 	.word	0x00000008
.L_34:


//--------------------- .nv.callgraph             --------------------------
	.section	.nv.callgraph,"",@"SHT_CUDA_CALLGRAPH"
	.align	4
	.sectionentsize	8
	.align		4
        /*0000*/ 	.word	0x00000000
	.align		4
        /*0004*/ 	.word	0xffffffff
	.align		4
        /*0008*/ 	.word	index@(_Z22calculateClusterCenterPfPiS_iii)
	.align		4
        /*000c*/ 	.word	index@(vprintf)
	.align		4
        /*0010*/ 	.word	0x00000000
	.align		4
        /*0014*/ 	.word	0xfffffffe
	.align		4
        /*0018*/ 	.word	0x00000000
	.align		4
        /*001c*/ 	.word	0xfffffffd
	.align		4
        /*0020*/ 	.word	0x00000000
	.align		4
        /*0024*/ 	.word	0xfffffffc


//--------------------- .nv.constant4             --------------------------
	.section	.nv.constant4,"a",@progbits
	.align	8
	.align		8
.nv.constant4:
        /*0000*/ 	.dword	vprintf
	.align		8
        /*0008*/ 	.dword	$str


//--------------------- .text._Z22calculateClusterCenterPfPiS_iii --------------------------
	.section	.text._Z22calculateClusterCenterPfPiS_iii,"ax",@progbits
	.align	128
        .global         _Z22calculateClusterCenterPfPiS_iii
        .type           _Z22calculateClusterCenterPfPiS_iii,@function
        .size           _Z22calculateClusterCenterPfPiS_iii,(.L_x_78 - _Z22calculateClusterCenterPfPiS_iii)
        .other          _Z22calculateClusterCenterPfPiS_iii,@"STO_CUDA_ENTRY STV_DEFAULT"
_Z22calculateClusterCenterPfPiS_iii:
.text._Z22calculateClusterCenterPfPiS_iii:
[----:B------:R-:W0:Y:S01]  /*0000*/  LDC R1, c[0x0][0x37c] ;  /* 0x0000df00ff017b82 */ /* 0x000e220000000800 */
[----:B------:R-:W1:Y:S01]  /*0010*/  S2R R3, SR_TID.X ;  /* 0x0000000000037919 */ /* 0x000e620000002100 */
[----:B------:R-:W2:Y:S06]  /*0020*/  LDCU UR4, c[0x0][0x3a0] ;  /* 0x00007400ff0477ac */ /* 0x000eac0008000800 */
[----:B------:R-:W1:Y:S01]  /*0030*/  S2UR UR7, SR_CTAID.X ;  /* 0x00000000000779c3 */ /* 0x000e620000002500 */
[----:B0-----:R-:W-:Y:S01]  /*0040*/  VIADD R1, R1, 0xfffffff0 ;  /* 0xfffffff001017836 */ /* 0x001fe20000000000 */
[----:B------:R-:W0:Y:S01]  /*0050*/  LDCU UR6, c[0x0][0x2fc] ;  /* 0x00005f80ff0677ac */ /* 0x000e220008000800 */
[----:B------:R-:W-:Y:S01]  /*0060*/  IMAD.MOV.U32 R25, RZ, RZ, RZ ;  /* 0x000000ffff197224 */ /* 0x000fe200078e00ff */
[----:B------:R-:W3:Y:S04]  /*0070*/  LDCU UR5, c[0x0][0x2f8] ;  /* 0x00005f00ff0577ac */ /* 0x000ee80008000800 */
[----:B------:R-:W1:Y:S01]  /*0080*/  LDC R22, c[0x0][0x360] ;  /* 0x0000d800ff167b82 */ /* 0x000e620000000800 */
[----:B------:R-:W4:Y:S01]  /*0090*/  LDCU.64 UR36, c[0x0][0x358] ;  /* 0x00006b00ff2477ac */ /* 0x000f220008000a00 */
[----:B--2---:R-:W-:Y:S01]  /*00a0*/  UISETP.GE.AND UP0, UPT, UR4, 0x1, UPT ;  /* 0x000000010400788c */ /* 0x004fe2000bf06270 */
[----:B---3--:R-:W-:-:S04]  /*00b0*/  IADD3 R23, P0, PT, R1, UR5, RZ ;  /* 0x0000000501177c10 */ /* 0x008fc8000ff1e0ff */
[----:B0-----:R-:W-:Y:S01]  /*00c0*/  IADD3.X R19, PT, PT, RZ, UR6, RZ, P0, !PT ;  /* 0x00000006ff137c10 */ /* 0x001fe200087fe4ff */
[----:B-1----:R-:W-:-:S03]  /*00d0*/  IMAD R22, R22, UR7, R3 ;  /* 0x0000000716167c24 */ /* 0x002fc6000f8e0203 */
[----:B----4-:R-:W-:Y:S05]  /*00e0*/  BRA.U !UP0, `(.L_x_0) ;  /* 0x0000001908207547 */ /* 0x010fea000b800000 */
[----:B------:R-:W0:Y:S02]  /*00f0*/  LDCU UR10, c[0x0][0x398] ;  /* 0x00007300ff0a77ac */ /* 0x000e240008000800 */
[----:B0-----:R-:W-:-:S09]  /*0100*/  UISETP.GE.AND UP0, UPT, UR10, 0x1, UPT ;  /* 0x000000010a00788c */ /* 0x001fd2000bf06270 */
[----:B------:R-:W-:Y:S05]  /*0110*/  BRA.U !UP0, `(.L_x_1) ;  /* 0x0000000d08687547 */ /* 0x000fea000b800000 */
[----:B------:R-:W-:Y:S02]  /*0120*/  ULOP3.LUT UR5, UR10, 0x7ffffff0, URZ, 0xc0, !UPT ;  /* 0x7ffffff00a057892 */ /* 0x000fe4000f8ec0ff */
[----:B------:R-:W-:Y:S01]  /*0130*/  IMAD R0, R22, UR10, RZ ;  /* 0x0000000a16007c24 */ /* 0x000fe2000f8e02ff */
[----:B------:R-:W-:Y:S01]  /*0140*/  ULOP3.LUT UR7, UR10, 0xf, URZ, 0xc0, !UPT ;  /* 0x0000000f0a077892 */ /* 0x000fe2000f8ec0ff */
[----:B------:R-:W-:Y:S01]  /*0150*/  IMAD.MOV.U32 R2, RZ, RZ, RZ ;  /* 0x000000ffff027224 */ /* 0x000fe200078e00ff */
[----:B------:R-:W-:Y:S01]  /*0160*/  ULOP3.LUT UR8, UR10, 0x7, URZ, 0xc0, !UPT ;  /* 0x000000070a087892 */ /* 0x000fe2000f8ec0ff */
[----:B------:R-:W-:Y:S01]  /*0170*/  IMAD.MOV.U32 R25, RZ, RZ, RZ ;  /* 0x000000ffff197224 */ /* 0x000fe200078e00ff */
[----:B------:R-:W-:Y:S02]  /*0180*/  ULOP3.LUT UR9, UR10, 0x3, URZ, 0xc0, !UPT ;  /* 0x000000030a097892 */ /* 0x000fe4000f8ec0ff */
[----:B------:R-:W-:-:S12]  /*0190*/  UIADD3 UR6, UPT, UPT, -UR5, URZ, URZ ;  /* 0x000000ff05067290 */ /* 0x000fd8000fffe1ff */
.L_x_10:
[----:B0-234-:R-:W0:Y:S02]  /*01a0*/  LDC.64 R4, c[0x0][0x388] ;  /* 0x0000e200ff047b82 */ /* 0x01de240000000a00 */
[----:B0-----:R-:W-:-:S06]  /*01b0*/  IMAD.WIDE.U32 R4, R2, 0x4, R4 ;  /* 0x0000000402047825 */ /* 0x001fcc00078e0004 */
[----:B------:R-:W2:Y:S01]  /*01c0*/  LDG.E R5, desc[UR36][R4.64] ;  /* 0x0000002404057981 */ /* 0x000ea2000c1e1900 */
[----:B------:R-:W-:Y:S01]  /*01d0*/  BSSY.RECONVERGENT B0, `(.L_x_2) ;  /* 0x00000c9000007945 */ /* 0x000fe20003800200 */
[----:B--2---:R-:W-:-:S13]  /*01e0*/  ISETP.NE.AND P0, PT, R5, R22, PT ;  /* 0x000000160500720c */ /* 0x004fda0003f05270 */
[----:B-1----:R-:W-:Y:S05]  /*01f0*/  @P0 BRA `(.L_x_3) ;  /* 0x0000000c00180947 */ /* 0x002fea0003800000 */
[----:B------:R-:W0:Y:S02]  /*0200*/  LDCU UR4, c[0x0][0x398] ;  /* 0x00007300ff0477ac */ /* 0x000e240008000800 */
[----:B0-----:R-:W-:Y:S02]  /*0210*/  UISETP.GE.U32.AND UP0, UPT, UR4, 0x10, UPT ;  /* 0x000000100400788c */ /* 0x001fe4000bf06070 */
[----:B------:R-:W-:Y:S01]  /*0220*/  IMAD R3, R2, UR4, RZ ;  /* 0x0000000402037c24 */ /* 0x000fe2000f8e02ff */
[----:B------:R-:W-:-:S06]  /*0230*/  UMOV UR4, URZ ;  /* 0x000000ff00047c82 */ /* 0x000fcc0008000000 */
[----:B------:R-:W-:Y:S05]  /*0240*/  BRA.U !UP0, `(.L_x_4) ;  /* 0x0000000508447547 */ /* 0x000fea000b800000 */
[----:B------:R-:W0:Y:S01]  /*0250*/  LDC.64 R4, c[0x0][0x380] ;  /* 0x0000e000ff047b82 */ /* 0x000e220000000a00 */
[----:B------:R-:W-:Y:S01]  /*0260*/  MOV R8, R0 ;  /* 0x0000000000087202 */ /* 0x000fe20000000f00 */
[----:B------:R-:W-:Y:S01]  /*0270*/  UMOV UR4, UR6 ;  /* 0x0000000600047c82 */ /* 0x000fe20008000000 */
[----:B0-----:R-:W-:-:S03]  /*0280*/  IMAD.WIDE.U32 R4, R3, 0x4, R4 ;  /* 0x0000000403047825 */ /* 0x001fc600078e0004 */
[----:B------:R-:W-:-:S05]  /*0290*/  IADD3 R9, P0, PT, R4, 0x20, RZ ;  /* 0x0000002004097810 */ /* 0x000fca0007f1e0ff */
[----:B------:R-:W-:-:S08]  /*02a0*/  IMAD.X R10, RZ, RZ, R5, P0 ;  /* 0x000000ffff0a7224 */ /* 0x000fd000000e0605 */
.L_x_5:
[----:B-1----:R-:W0:Y:S01]  /*02b0*/  LDC.64 R6, c[0x0][0x390] ;  /* 0x0000e400ff067b82 */ /* 0x002e220000000a00 */
[----:B------:R-:W-:Y:S01]  /*02c0*/  IMAD.MOV.U32 R4, RZ, RZ, R9 ;  /* 0x000000ffff047224 */ /* 0x000fe200078e0009 */
[----:B------:R-:W-:-:S05]  /*02d0*/  MOV R5, R10 ;  /* 0x0000000a00057202 */ /* 0x000fca0000000f00 */
[----:B------:R-:W2:Y:S01]  /*02e0*/  LDG.E R9, desc[UR36][R4.64+-0x20] ;  /* 0xffffe02404097981 */ /* 0x000ea2000c1e1900 */
[----:B0-----:R-:W-:-:S05]  /*02f0*/  IMAD.WIDE R6, R8, 0x4, R6 ;  /* 0x0000000408067825 */ /* 0x001fca00078e0206 */
[----:B------:R-:W2:Y:S04]  /*0300*/  LDG.E R10, desc[UR36][R6.64] ;  /* 0x00000024060a7981 */ /* 0x000ea8000c1e1900 */
[----:B------:R-:W3:Y:S04]  /*0310*/  LDG.E R11, desc[UR36][R6.64+0x4] ;  /* 0x00000424060b7981 */ /* 0x000ee8000c1e1900 */
[----:B------:R-:W4:Y:S04]  /*0320*/  LDG.E R13, desc[UR36][R6.64+0x8] ;  /* 0x00000824060d7981 */ /* 0x000f28000c1e1900 */
[----:B------:R-:W5:Y:S01]  /*0330*/  LDG.E R15, desc[UR36][R6.64+0xc] ;  /* 0x00000c24060f7981 */ /* 0x000f62000c1e1900 */
[----:B--2---:R-:W-:-:S05]  /*0340*/  FADD R9, R9, R10 ;  /* 0x0000000a09097221 */ /* 0x004fca0000000000 */
[----:B------:R-:W-:Y:S04]  /*0350*/  STG.E desc[UR36][R6.64], R9 ;  /* 0x0000000906007986 */ /* 0x000fe8000c101924 */
[----:B------:R-:W3:Y:S02]  /*0360*/  LDG.E R10, desc[UR36][R4.64+-0x1c] ;  /* 0xffffe424040a7981 */ /* 0x000ee4000c1e1900 */
[----:B---3--:R-:W-:-:S05]  /*0370*/  FADD R11, R10, R11 ;  /* 0x0000000b0a0b7221 */ /* 0x008fca0000000000 */
[----:B------:R0:W-:Y:S04]  /*0380*/  STG.E desc[UR36][R6.64+0x4], R11 ;  /* 0x0000040b06007986 */ /* 0x0001e8000c101924 */
[----:B------:R-:W4:Y:S04]  /*0390*/  LDG.E R10, desc[UR36][R4.64+-0x18] ;  /* 0xffffe824040a7981 */ /* 0x000f28000c1e1900 */
[----:B0-----:R-:W2:Y:S01]  /*03a0*/  LDG.E R11, desc[UR36][R6.64+0x14] ;  /* 0x00001424060b7981 */ /* 0x001ea2000c1e1900 */
[----:B----4-:R-:W-:-:S05]  /*03b0*/  FADD R13, R10, R13 ;  /* 0x0000000d0a0d7221 */ /* 0x010fca0000000000 */
[----:B------:R0:W-:Y:S04]  /*03c0*/  STG.E desc[UR36][R6.64+0x8], R13 ;  /* 0x0000080d06007986 */ /* 0x0001e8000c101924 */
[----:B------:R-:W5:Y:S04]  /*03d0*/  LDG.E R10, desc[UR36][R4.64+-0x14] ;  /* 0xffffec24040a7981 */ /* 0x000f68000c1e1900 */
[----:B0-----:R-:W3:Y:S01]  /*03e0*/  LDG.E R13, desc[UR36][R6.64+0x18] ;  /* 0x00001824060d7981 */ /* 0x001ee2000c1e1900 */
[----:B-----5:R-:W-:-:S03]  /*03f0*/  FADD R15, R10, R15 ;  /* 0x0000000f0a0f7221 */ /* 0x020fc60000000000 */
[----:B------:R-:W4:Y:S04]  /*0400*/  LDG.E R10, desc[UR36][R6.64+0x10] ;  /* 0x00001024060a7981 */ /* 0x000f28000c1e1900 */
[----:B------:R0:W-:Y:S04]  /*0410*/  STG.E desc[UR36][R6.64+0xc], R15 ;  /* 0x00000c0f06007986 */ /* 0x0001e8000c101924 */
[----:B------:R-:W4:Y:S04]  /*0420*/  LDG.E R9, desc[UR36][R4.64+-0x10] ;  /* 0xfffff02404097981 */ /* 0x000f28000c1e1900 */
[----:B0-----:R-:W5:Y:S01]  /*0430*/  LDG.E R15, desc[UR36][R6.64+0x1c] ;  /* 0x00001c24060f7981 */ /* 0x001f62000c1e1900 */
[----:B----4-:R-:W-:-:S05]  /*0440*/  FADD R9, R9, R10 ;  /* 0x0000000a09097221 */ /* 0x010fca0000000000 */
[----:B------:R-:W-:Y:S04]  /*0450*/  STG.E desc[UR36][R6.64+0x10], R9 ;  /* 0x0000100906007986 */ /* 0x000fe8000c101924 */
[----:B------:R-:W2:Y:S02]  /*0460*/  LDG.E R10, desc[UR36][R4.64+-0xc] ;  /* 0xfffff424040a7981 */ /* 0x000ea4000c1e1900 */
[----:B--2---:R-:W-:-:S05]  /*0470*/  FADD R11, R10, R11 ;  /* 0x0000000b0a0b7221 */ /* 0x004fca0000000000 */
[----:B------:R0:W-:Y:S04]  /*0480*/  STG.E desc[UR36][R6.64+0x14], R11 ;  /* 0x0000140b06007986 */ /* 0x0001e8000c101924 */
[----:B------:R-:W3:Y:S04]  /*0490*/  LDG.E R10, desc[UR36][R4.64+-0x8] ;  /* 0xfffff824040a7981 */ /* 0x000ee8000c1e1900 */
[----:B0-----:R-:W2:Y:S01]  /*04a0*/  LDG.E R11, desc[UR36][R6.64+0x24] ;  /* 0x00002424060b7981 */ /* 0x001ea2000c1e1900 */
[----:B---3--:R-:W-:-:S05]  /*04b0*/  FADD R13, R10, R13 ;  /* 0x0000000d0a0d7221 */ /* 0x008fca0000000000 */
        /* <DEDUP_REMOVED lines=25> */
[----:B------:R0:W-:Y:S04]  /*0650*/  STG.E desc[UR36][R6.64+0x30], R9 ;  /* 0x0000300906007986 */ /* 0x0001e8000c101924 */
[----:B------:R-:W2:Y:S02]  /*0660*/  LDG.E R10, desc[UR36][R4.64+0x14] ;  /* 0x00001424040a7981 */ /* 0x000ea4000c1e1900 */
[----:B--2---:R-:W-:-:S05]  /*0670*/  FADD R11, R10, R11 ;  /* 0x0000000b0a0b7221 */ /* 0x004fca0000000000 */
[----:B------:R1:W-:Y:S04]  /*0680*/  STG.E desc[UR36][R6.64+0x34], R11 ;  /* 0x0000340b06007986 */ /* 0x0003e8000c101924 */
[----:B------:R-:W3:Y:S02]  /*0690*/  LDG.E R10, desc[UR36][R4.64+0x18] ;  /* 0x00001824040a7981 */ /* 0x000ee4000c1e1900 */
[----:B---3--:R-:W-:-:S05]  /*06a0*/  FADD R13, R10, R13 ;  /* 0x0000000d0a0d7221 */ /* 0x008fca0000000000 */
[----:B------:R1:W-:Y:S04]  /*06b0*/  STG.E desc[UR36][R6.64+0x38], R13 ;  /* 0x0000380d06007986 */ /* 0x0003e8000c101924 */
[----:B------:R-:W5:Y:S01]  /*06c0*/  LDG.E R10, desc[UR36][R4.64+0x1c] ;  /* 0x00001c24040a7981 */ /* 0x000f62000c1e1900 */
[----:B------:R-:W-:-:S04]  /*06d0*/  UIADD3 UR4, UPT, UPT, UR4, 0x10, URZ ;  /* 0x0000001004047890 */ /* 0x000fc8000fffe0ff */
[----:B------:R-:W-:Y:S01]  /*06e0*/  UISETP.NE.AND UP0, UPT, UR4, URZ, UPT ;  /* 0x000000ff0400728c */ /* 0x000fe2000bf05270 */
[----:B0-----:R-:W-:Y:S01]  /*06f0*/  IADD3 R9, P0, PT, R4, 0x40, RZ ;  /* 0x0000004004097810 */ /* 0x001fe20007f1e0ff */
[----:B------:R-:W-:Y:S02]  /*0700*/  VIADD R8, R8, 0x10 ;  /* 0x0000001008087836 */ /* 0x000fe40000000000 */
[----:B-----5:R-:W-:-:S05]  /*0710*/  FADD R15, R10, R15 ;  /* 0x0000000f0a0f7221 */ /* 0x020fca0000000000 */
[----:B------:R1:W-:Y:S01]  /*0720*/  STG.E desc[UR36][R6.64+0x3c], R15 ;  /* 0x00003c0f06007986 */ /* 0x0003e2000c101924 */
[----:B------:R-:W-:Y:S01]  /*0730*/  IMAD.X R10, RZ, RZ, R5, P0 ;  /* 0x000000ffff0a7224 */ /* 0x000fe200000e0605 */
[----:B------:R-:W-:Y:S06]  /*0740*/  BRA.U UP0, `(.L_x_5) ;  /* 0xfffffff900d87547 */ /* 0x000fec000b83ffff */
[----:B------:R-:W-:-:S05]  /*0750*/  UMOV UR4, UR5 ;  /* 0x0000000500047c82 */ /* 0x000fca0008000000 */
.L_x_4:
[----:B------:R-:W-:-:S09]  /*0760*/  UISETP.NE.AND UP0, UPT, UR7, URZ, UPT ;  /* 0x000000ff0700728c */ /* 0x000fd2000bf05270 */
[----:B------:R-:W-:Y:S05]  /*0770*/  BRA.U !UP0, `(.L_x_6) ;  /* 0x0000000508b47547 */ /* 0x000fea000b800000 */
[----:B------:R-:W-:Y:S02]  /*0780*/  UIADD3 UR10, UPT, UPT, UR7, -0x1, URZ ;  /* 0xffffffff070a7890 */ /* 0x000fe4000fffe0ff */
[----:B------:R-:W-:Y:S02]  /*0790*/  UISETP.NE.AND UP1, UPT, UR8, URZ, UPT ;  /* 0x000000ff0800728c */ /* 0x000fe4000bf25270 */
[----:B------:R-:W-:-:S09]  /*07a0*/  UISETP.GE.U32.AND UP0, UPT, UR10, 0x7, UPT ;  /* 0x000000070a00788c */ /* 0x000fd2000bf06070 */
[----:B------:R-:W-:Y:S05]  /*07b0*/  BRA.U !UP0, `(.L_x_7) ;  /* 0x0000000108b07547 */ /* 0x000fea000b800000 */
[----:B------:R-:W0:Y:S01]  /*07c0*/  LDC.64 R8, c[0x0][0x380] ;  /* 0x0000e000ff087b82 */ /* 0x000e220000000a00 */
[----:B-1----:R-:W-:Y:S01]  /*07d0*/  IADD3 R7, PT, PT, R3, UR4, RZ ;  /* 0x0000000403077c10 */ /* 0x002fe2000fffe0ff */
[----:B------:R-:W-:-:S06]  /*07e0*/  VIADD R11, R0, UR4 ;  /* 0x00000004000b7c36 */ /* 0x000fcc0008000000 */
[----:B------:R-:W1:Y:S08]  /*07f0*/  LDC.64 R4, c[0x0][0x390] ;  /* 0x0000e400ff047b82 */ /* 0x000e700000000a00 */
[----:B------:R-:W2:Y:S01]  /*0800*/  LDC.64 R12, c[0x0][0x380] ;  /* 0x0000e000ff0c7b82 */ /* 0x000ea20000000a00 */
[----:B0-----:R-:W-:-:S06]  /*0810*/  IMAD.WIDE.U32 R8, R7, 0x4, R8 ;  /* 0x0000000407087825 */ /* 0x001fcc00078e0008 */
[----:B------:R-:W3:Y:S01]  /*0820*/  LDG.E R8, desc[UR36][R8.64] ;  /* 0x0000002408087981 */ /* 0x000ee2000c1e1900 */
[----:B-1----:R-:W-:-:S05]  /*0830*/  IMAD.WIDE R4, R11, 0x4, R4 ;  /* 0x000000040b047825 */ /* 0x002fca00078e0204 */
[----:B------:R-:W3:Y:S01]  /*0840*/  LDG.E R11, desc[UR36][R4.64] ;  /* 0x00000024040b7981 */ /* 0x000ee2000c1e1900 */
[----:B------:R-:W-:-:S03]  /*0850*/  IADD3 R7, P0, PT, R3, UR4, RZ ;  /* 0x0000000403077c10 */ /* 0x000fc6000ff1e0ff */
[----:B------:R-:W4:Y:S02]  /*0860*/  LDG.E R9, desc[UR36][R4.64+0x8] ;  /* 0x0000082404097981 */ /* 0x000f24000c1e1900 */
[----:B------:R-:W-:Y:S01]  /*0870*/  IMAD.X R10, RZ, RZ, RZ, P0 ;  /* 0x000000ffff0a7224 */ /* 0x000fe200000e06ff */
[C---:B--2---:R-:W-:Y:S01]  /*0880*/  LEA R6, P0, R7.reuse, R12, 0x2 ;  /* 0x0000000c07067211 */ /* 0x044fe200078010ff */
[----:B------:R-:W2:Y:S03]  /*0890*/  LDG.E R15, desc[UR36][R4.64+0xc] ;  /* 0x00000c24040f7981 */ /* 0x000ea6000c1e1900 */
[----:B------:R-:W-:Y:S02]  /*08a0*/  LEA.HI.X R7, R7, R13, R10, 0x2, P0 ;  /* 0x0000000d07077211 */ /* 0x000fe400000f140a */
[----:B------:R-:W5:Y:S01]  /*08b0*/  LDG.E R13, desc[UR36][R4.64+0x4] ;  /* 0x00000424040d7981 */ /* 0x000f62000c1e1900 */
[----:B---3--:R-:W-:-:S05]  /*08c0*/  FADD R11, R8, R11 ;  /* 0x0000000b080b7221 */ /* 0x008fca0000000000 */
[----:B------:R0:W-:Y:S04]  /*08d0*/  STG.E desc[UR36][R4.64], R11 ;  /* 0x0000000b04007986 */ /* 0x0001e8000c101924 */
[----:B------:R-:W5:Y:S04]  /*08e0*/  LDG.E R10, desc[UR36][R6.64+0x4] ;  /* 0x00000424060a7981 */ /* 0x000f68000c1e1900 */
[----:B0-----:R-:W3:Y:S01]  /*08f0*/  LDG.E R11, desc[UR36][R4.64+0x10] ;  /* 0x00001024040b7981 */ /* 0x001ee2000c1e1900 */
[----:B-----5:R-:W-:-:S05]  /*0900*/  FADD R13, R10, R13 ;  /* 0x0000000d0a0d7221 */ /* 0x020fca0000000000 */
[----:B------:R0:W-:Y:S04]  /*0910*/  STG.E desc[UR36][R4.64+0x4], R13 ;  /* 0x0000040d04007986 */ /* 0x0001e8000c101924 */
[----:B------:R-:W4:Y:S04]  /*0920*/  LDG.E R8, desc[UR36][R6.64+0x8] ;  /* 0x0000082406087981 */ /* 0x000f28000c1e1900 */
[----:B0-----:R-:W5:Y:S01]  /*0930*/  LDG.E R13, desc[UR36][R4.64+0x14] ;  /* 0x00001424040d7981 */ /* 0x001f62000c1e1900 */
[----:B----4-:R-:W-:-:S05]  /*0940*/  FADD R9, R8, R9 ;  /* 0x0000000908097221 */ /* 0x010fca0000000000 */
[----:B------:R0:W-:Y:S04]  /*0950*/  STG.E desc[UR36][R4.64+0x8], R9 ;  /* 0x0000080904007986 */ /* 0x0001e8000c101924 */
[----:B------:R-:W2:Y:S04]  /*0960*/  LDG.E R8, desc[UR36][R6.64+0xc] ;  /* 0x00000c2406087981 */ /* 0x000ea8000c1e1900 */
[----:B0-----:R-:W4:Y:S01]  /*0970*/  LDG.E R9, desc[UR36][R4.64+0x18] ;  /* 0x0000182404097981 */ /* 0x001f22000c1e1900 */
[----:B--2---:R-:W-:-:S05]  /*0980*/  FADD R15, R8, R15 ;  /* 0x0000000f080f7221 */ /* 0x004fca0000000000 */
[----:B------:R0:W-:Y:S04]  /*0990*/  STG.E desc[UR36][R4.64+0xc], R15 ;  /* 0x00000c0f04007986 */ /* 0x0001e8000c101924 */
[----:B------:R-:W3:Y:S04]  /*09a0*/  LDG.E R8, desc[UR36][R6.64+0x10] ;  /* 0x0000102406087981 */ /* 0x000ee8000c1e1900 */
[----:B0-----:R-:W2:Y:S01]  /*09b0*/  LDG.E R15, desc[UR36][R4.64+0x1c] ;  /* 0x00001c24040f7981 */ /* 0x001ea2000c1e1900 */
[----:B---3--:R-:W-:-:S05]  /*09c0*/  FADD R11, R8, R11 ;  /* 0x0000000b080b7221 */ /* 0x008fca0000000000 */
[----:B------:R0:W-:Y:S04]  /*09d0*/  STG.E desc[UR36][R4.64+0x10], R11 ;  /* 0x0000100b04007986 */ /* 0x0001e8000c101924 */
[----:B------:R-:W5:Y:S02]  /*09e0*/  LDG.E R8, desc[UR36][R6.64+0x14] ;  /* 0x0000142406087981 */ /* 0x000f64000c1e1900 */
[----:B-----5:R-:W-:-:S05]  /*09f0*/  FADD R13, R8, R13 ;  /* 0x0000000d080d7221 */ /* 0x020fca0000000000 */
[----:B------:R0:W-:Y:S04]  /*0a00*/  STG.E desc[UR36][R4.64+0x14], R13 ;  /* 0x0000140d04007986 */ /* 0x0001e8000c101924 */
[----:B------:R-:W4:Y:S02]  /*0a10*/  LDG.E R8, desc[UR36][R6.64+0x18] ;  /* 0x0000182406087981 */ /* 0x000f24000c1e1900 */
[----:B----4-:R-:W-:-:S05]  /*0a20*/  FADD R9, R8, R9 ;  /* 0x0000000908097221 */ /* 0x010fca0000000000 */
[----:B------:R0:W-:Y:S04]  /*0a30*/  STG.E desc[UR36][R4.64+0x18], R9 ;  /* 0x0000180904007986 */ /* 0x0001e8000c101924 */
[----:B------:R-:W2:Y:S01]  /*0a40*/  LDG.E R8, desc[UR36][R6.64+0x1c] ;  /* 0x00001c2406087981 */ /* 0x000ea2000c1e1900 */
[----:B------:R-:W-:Y:S01]  /*0a50*/  UIADD3 UR4, UPT, UPT, UR4, 0x8, URZ ;  /* 0x0000000804047890 */ /* 0x000fe2000fffe0ff */
[----:B--2---:R-:W-:-:S05]  /*0a60*/  FADD R15, R8, R15 ;  /* 0x0000000f080f7221 */ /* 0x004fca0000000000 */
[----:B------:R0:W-:Y:S06]  /*0a70*/  STG.E desc[UR36][R4.64+0x1c], R15 ;  /* 0x00001c0f04007986 */ /* 0x0001ec000c101924 */
.L_x_7:
[----:B------:R-:W-:Y:S05]  /*0a80*/  BRA.U !UP1, `(.L_x_6) ;  /* 0x0000000109f07547 */ /* 0x000fea000b800000 */
[----:B------:R-:W-:Y:S02]  /*0a90*/  UIADD3 UR10, UPT, UPT, UR8, -0x1, URZ ;  /* 0xffffffff080a7890 */ /* 0x000fe4000fffe0ff */
[----:B------:R-:W-:Y:S02]  /*0aa0*/  UISETP.NE.AND UP1, UPT, UR9, URZ, UPT ;  /* 0x000000ff0900728c */ /* 0x000fe4000bf25270 */
[----:B------:R-:W-:-:S09]  /*0ab0*/  UISETP.GE.U32.AND UP0, UPT, UR10, 0x3, UPT ;  /* 0x000000030a00788c */ /* 0x000fd2000bf06070 */
[----:B------:R-:W-:Y:S05]  /*0ac0*/  BRA.U !UP0, `(.L_x_8) ;  /* 0x0000000108707547 */ /* 0x000fea000b800000 */
[----:B0-----:R-:W0:Y:S01]  /*0ad0*/  LDC.64 R4, c[0x0][0x380] ;  /* 0x0000e000ff047b82 */ /* 0x001e220000000a00 */
[----:B------:R-:W-:Y:S01]  /*0ae0*/  IADD3 R9, PT, PT, R3, UR4, RZ ;  /* 0x0000000403097c10 */ /* 0x000fe2000fffe0ff */
[----:B-1----:R-:W-:-:S06]  /*0af0*/  VIADD R11, R0, UR4 ;  /* 0x00000004000b7c36 */ /* 0x002fcc0008000000 */
        /* <DEDUP_REMOVED lines=25> */
.L_x_8:
[----:B------:R-:W-:Y:S05]  /*0c90*/  BRA.U !UP1, `(.L_x_6) ;  /* 0x00000001096c7547 */ /* 0x000fea000b800000 */
[----:B-1----:R-:W1:Y:S01]  /*0ca0*/  LDC.64 R6, c[0x0][0x380] ;  /* 0x0000e000ff067b82 */ /* 0x002e620000000a00 */
[----:B0--3--:R-:W-:Y:S01]  /*0cb0*/  IADD3 R9, PT, PT, R3, UR4, RZ ;  /* 0x0000000403097c10 */ /* 0x009fe2000fffe0ff */
[----:B------:R-:W-:-:S06]  /*0cc0*/  VIADD R11, R0, UR4 ;  /* 0x00000004000b7c36 */ /* 0x000fcc0008000000 */
[----:B------:R-:W0:Y:S01]  /*0cd0*/  LDC.64 R4, c[0x0][0x390] ;  /* 0x0000e400ff047b82 */ /* 0x000e220000000a00 */
[----:B-1----:R-:W-:-:S06]  /*0ce0*/  IMAD.WIDE.U32 R6, R9, 0x4, R6 ;  /* 0x0000000409067825 */ /* 0x002fcc00078e0006 */
[----:B------:R-:W2:Y:S01]  /*0cf0*/  LDG.E R6, desc[UR36][R6.64] ;  /* 0x0000002406067981 */ /* 0x000ea2000c1e1900 */
[----:B0-----:R-:W-:-:S05]  /*0d00*/  IMAD.WIDE R4, R11, 0x4, R4 ;  /* 0x000000040b047825 */ /* 0x001fca00078e0204 */
[----:B------:R-:W2:Y:S01]  /*0d10*/  LDG.E R9, desc[UR36][R4.64] ;  /* 0x0000002404097981 */ /* 0x000ea2000c1e1900 */
[----:B------:R-:W-:Y:S01]  /*0d20*/  UISETP.NE.AND UP0, UPT, UR9, 0x1, UPT ;  /* 0x000000010900788c */ /* 0x000fe2000bf05270 */
[----:B--2---:R-:W-:-:S05]  /*0d30*/  FADD R9, R6, R9 ;  /* 0x0000000906097221 */ /* 0x004fca0000000000 */
[----:B------:R2:W-:Y:S03]  /*0d40*/  STG.E desc[UR36][R4.64], R9 ;  /* 0x0000000904007986 */ /* 0x0005e6000c101924 */
[----:B------:R-:W-:Y:S05]  /*0d50*/  BRA.U !UP0, `(.L_x_6) ;  /* 0x00000001083c7547 */ /* 0x000fea000b800000 */
[----:B------:R-:W0:Y:S01]  /*0d60*/  LDC.64 R6, c[0x0][0x380] ;  /* 0x0000e000ff067b82 */ /* 0x000e220000000a00 */
[----:B------:R-:W-:-:S05]  /*0d70*/  IADD3 R3, P0, PT, R3, UR4, RZ ;  /* 0x0000000403037c10 */ /* 0x000fca000ff1e0ff */
[----:B------:R-:W-:Y:S01]  /*0d80*/  IMAD.X R8, RZ, RZ, RZ, P0 ;  /* 0x000000ffff087224 */ /* 0x000fe200000e06ff */
[----:B0-----:R-:W-:-:S04]  /*0d90*/  LEA R6, P0, R3, R6, 0x2 ;  /* 0x0000000603067211 */ /* 0x001fc800078010ff */
[----:B------:R-:W-:Y:S02]  /*0da0*/  LEA.HI.X R7, R3, R7, R8, 0x2, P0 ;  /* 0x0000000703077211 */ /* 0x000fe400000f1408 */
[----:B------:R-:W3:Y:S04]  /*0db0*/  LDG.E R8, desc[UR36][R4.64+0x4] ;  /* 0x0000042404087981 */ /* 0x000ee8000c1e1900 */
[----:B------:R-:W3:Y:S01]  /*0dc0*/  LDG.E R3, desc[UR36][R6.64+0x4] ;  /* 0x0000042406037981 */ /* 0x000ee2000c1e1900 */
[----:B------:R-:W-:Y:S01]  /*0dd0*/  UISETP.NE.AND UP0, UPT, UR9, 0x2, UPT ;  /* 0x000000020900788c */ /* 0x000fe2000bf05270 */
[----:B---3--:R-:W-:-:S05]  /*0de0*/  FADD R3, R3, R8 ;  /* 0x0000000803037221 */ /* 0x008fca0000000000 */
[----:B------:R4:W-:Y:S03]  /*0df0*/  STG.E desc[UR36][R4.64+0x4], R3 ;  /* 0x0000040304007986 */ /* 0x0009e6000c101924 */
[----:B------:R-:W-:Y:S05]  /*0e00*/  BRA.U !UP0, `(.L_x_6) ;  /* 0x0000000108107547 */ /* 0x000fea000b800000 */
[----:B------:R-:W3:Y:S04]  /*0e10*/  LDG.E R6, desc[UR36][R6.64+0x8] ;  /* 0x0000082406067981 */ /* 0x000ee8000c1e1900 */
[----:B----4-:R-:W3:Y:S02]  /*0e20*/  LDG.E R3, desc[UR36][R4.64+0x8] ;  /* 0x0000082404037981 */ /* 0x010ee4000c1e1900 */
[----:B---3--:R-:W-:-:S05]  /*0e30*/  FADD R3, R6, R3 ;  /* 0x0000000306037221 */ /* 0x008fca0000000000 */
[----:B------:R0:W-:Y:S02]  /*0e40*/  STG.E desc[UR36][R4.64+0x8], R3 ;  /* 0x0000080304007986 */ /* 0x0001e4000c101924 */
.L_x_6:
[----:B------:R-:W-:-:S07]  /*0e50*/  IADD3 R25, PT, PT, R25, 0x1, RZ ;  /* 0x0000000119197810 */ /* 0x000fce0007ffe0ff */
.L_x_3:
[----:B------:R-:W-:Y:S05]  /*0e60*/  BSYNC.RECONVERGENT B0 ;  /* 0x0000000000007941 */ /* 0x000fea0003800200 */
.L_x_2:
[----:B------:R-:W5:Y:S01]  /*0e70*/  LDCU UR4, c[0x0][0x3a0] ;  /* 0x00007400ff0477ac */ /* 0x000f620008000800 */
[----:B------:R-:W-:-:S05]  /*0e80*/  VIADD R2, R2, 0x1 ;  /* 0x0000000102027836 */ /* 0x000fca0000000000 */
[----:B-----5:R-:W-:-:S13]  /*0e90*/  ISETP.NE.AND P0, PT, R2, UR4, PT ;  /* 0x0000000402007c0c */ /* 0x020fda000bf05270 */
[----:B------:R-:W-:Y:S05]  /*0ea0*/  @!P0 BRA `(.L_x_9) ;  /* 0x0000000800ac8947 */ /* 0x000fea0003800000 */
[----:B------:R-:W-:Y:S05]  /*0eb0*/  BRA `(.L_x_10) ;  /* 0xfffffff000b87947 */ /* 0x000fea000383ffff */
.L_x_1:
[----:B------:R-:W-:Y:S01]  /*0ec0*/  UISETP.GE.U32.AND UP0, UPT, UR4, 0x4, UPT ;  /* 0x000000040400788c */ /* 0x000fe2000bf06070 */
[----:B------:R-:W-:Y:S02]  /*0ed0*/  HFMA2 R25, -RZ, RZ, 0, 0 ;  /* 0x00000000ff197431 */ /* 0x000fe400000001ff */
[----:B------:R-:W-:Y:S01]  /*0ee0*/  IMAD.MOV.U32 R0, RZ, RZ, RZ ;  /* 0x000000ffff007224 */ /* 0x000fe200078e00ff */
[----:B------:R-:W-:-:S05]  /*0ef0*/  ULOP3.LUT UR5, UR4, 0x3, URZ, 0xc0, !UPT ;  /* 0x0000000304057892 */ /* 0x000fca000f8ec0ff */
[----:B------:R-:W-:Y:S07]  /*0f00*/  BRA.U !UP0, `(.L_x_11) ;  /* 0x00000009085c7547 */ /* 0x000fee000b800000 */
[----:B------:R-:W0:Y:S01]  /*0f10*/  LDC.64 R2, c[0x0][0x388] ;  /* 0x0000e200ff027b82 */ /* 0x000e220000000a00 */
[----:B------:R-:W-:Y:S01]  /*0f20*/  ULOP3.LUT UR4, UR4, 0x7ffffffc, URZ, 0xc0, !UPT ;  /* 0x7ffffffc04047892 */ /* 0x000fe2000f8ec0ff */
[----:B------:R-:W-:Y:S02]  /*0f30*/  IMAD.MOV.U32 R13, RZ, RZ, RZ ;  /* 0x000000ffff0d7224 */ /* 0x000fe400078e00ff */
[----:B------:R-:W-:Y:S01]  /*0f40*/  IMAD.MOV.U32 R25, RZ, RZ, RZ ;  /* 0x000000ffff197224 */ /* 0x000fe200078e00ff */
[----:B------:R-:W-:Y:S02]  /*0f50*/  UISETP.GT.AND UP0, UPT, UR4, URZ, UPT ;  /* 0x000000ff0400728c */ /* 0x000fe4000bf04270 */
[----:B------:R-:W-:-:S07]  /*0f60*/  MOV R0, UR4 ;  /* 0x0000000400007c02 */ /* 0x000fce0008000f00 */
[----:B------:R-:W-:Y:S05]  /*0f70*/  BRA.U !UP0, `(.L_x_12) ;  /* 0x0000000508f07547 */ /* 0x000fea000b800000 */
[----:B------:R-:W-:Y:S01]  /*0f80*/  IMAD.IADD R4, R0, 0x1, -R13 ;  /* 0x0000000100047824 */ /* 0x000fe200078e0a0d */
[----:B------:R-:W-:-:S04]  /*0f90*/  PLOP3.LUT P0, PT, PT, PT, PT, 0x80, 0x8 ;  /* 0x000000000008781c */ /* 0x000fc80003f0f070 */
[----:B------:R-:W-:-:S13]  /*0fa0*/  ISETP.GT.AND P1, PT, R4, 0xc, PT ;  /* 0x0000000c0400780c */ /* 0x000fda0003f24270 */
[----:B------:R-:W-:Y:S05]  /*0fb0*/  @!P1 BRA `(.L_x_13) ;  /* 0x0000000400349947 */ /* 0x000fea0003800000 */
[----:B------:R-:W1:Y:S01]  /*0fc0*/  LDC.64 R4, c[0x0][0x388] ;  /* 0x0000e200ff047b82 */ /* 0x000e620000000a00 */
[----:B------:R-:W-:Y:S01]  /*0fd0*/  PLOP3.LUT P0, PT, PT, PT, PT, 0x8, 0x80 ;  /* 0x000000000080781c */ /* 0x000fe20003f0e170 */
[----:B------:R-:W-:-:S12]  /*0fe0*/  VIADD R12, R0, 0xfffffff4 ;  /* 0xfffffff4000c7836 */ /* 0x000fd80000000000 */
.L_x_14:
[----:B-1----:R-:W-:-:S05]  /*0ff0*/  IMAD.WIDE.U32 R8, R13, 0x4, R4 ;  /* 0x000000040d087825 */ /* 0x002fca00078e0004 */
[----:B------:R-:W2:Y:S04]  /*1000*/  LDG.E R11, desc[UR36][R8.64] ;  /* 0x00000024080b7981 */ /* 0x000ea8000c1e1900 */
[----:B------:R-:W3:Y:S04]  /*1010*/  LDG.E R17, desc[UR36][R8.64+0x4] ;  /* 0x0000042408117981 */ /* 0x000ee8000c1e1900 */
[----:B------:R-:W4:Y:S01]  /*1020*/  LDG.E R15, desc[UR36][R8.64+0x8] ;  /* 0x00000824080f7981 */ /* 0x000f22000c1e1900 */
[----:B------:R-:W-:-:S03]  /*1030*/  IADD3 R7, PT, PT, R13, 0x4, RZ ;  /* 0x000000040d077810 */ /* 0x000fc60007ffe0ff */
[----:B------:R1:W5:Y:S02]  /*1040*/  LDG.E R14, desc[UR36][R8.64+0xc] ;  /* 0x00000c24080e7981 */ /* 0x000364000c1e1900 */
[----:B------:R-:W-:-:S05]  /*1050*/  IMAD.WIDE.U32 R6, R7, 0x4, R4 ;  /* 0x0000000407067825 */ /* 0x000fca00078e0004 */
[----:B------:R-:W5:Y:S04]  /*1060*/  LDG.E R29, desc[UR36][R6.64] ;  /* 0x00000024061d7981 */ /* 0x000f68000c1e1900 */
[----:B------:R-:W5:Y:S04]  /*1070*/  LDG.E R27, desc[UR36][R6.64+0x4] ;  /* 0x00000424061b7981 */ /* 0x000f68000c1e1900 */
[----:B------:R-:W5:Y:S01]  /*1080*/  LDG.E R21, desc[UR36][R6.64+0x8] ;  /* 0x0000082406157981 */ /* 0x000f62000c1e1900 */
[----:B------:R-:W-:-:S03]  /*1090*/  VIADD R10, R13, 0x8 ;  /* 0x000000080d0a7836 */ /* 0x000fc60000000000 */
[----:B------:R0:W5:Y:S01]  /*10a0*/  LDG.E R24, desc[UR36][R6.64+0xc] ;  /* 0x00000c2406187981 */ /* 0x000162000c1e1900 */
[----:B-1----:R-:W-:-:S05]  /*10b0*/  IMAD.WIDE.U32 R8, R10, 0x4, R4 ;  /* 0x000000040a087825 */ /* 0x002fca00078e0004 */
[----:B------:R-:W5:Y:S04]  /*10c0*/  LDG.E R20, desc[UR36][R8.64] ;  /* 0x0000002408147981 */ /* 0x000f68000c1e1900 */
[----:B------:R-:W5:Y:S04]  /*10d0*/  LDG.E R18, desc[UR36][R8.64+0x4] ;  /* 0x0000042408127981 */ /* 0x000f68000c1e1900 */
[----:B------:R-:W5:Y:S01]  /*10e0*/  LDG.E R16, desc[UR36][R8.64+0x8] ;  /* 0x0000082408107981 */ /* 0x000f62000c1e1900 */
[----:B------:R-:W-:-:S03]  /*10f0*/  VIADD R10, R13, 0xc ;  /* 0x0000000c0d0a7836 */ /* 0x000fc60000000000 */
[----:B------:R1:W5:Y:S01]  /*1100*/  LDG.E R26, desc[UR36][R8.64+0xc] ;  /* 0x00000c24081a7981 */ /* 0x000362000c1e1900 */
[----:B0-----:R-:W-:Y:S02]  /*1110*/  IADD3 R6, PT, PT, R25, 0x1, RZ ;  /* 0x0000000119067810 */ /* 0x001fe40007ffe0ff */
[----:B--2---:R-:W-:Y:S01]  /*1120*/  ISETP.NE.AND P1, PT, R11, R22, PT ;  /* 0x000000160b00720c */ /* 0x004fe20003f25270 */
[----:B------:R-:W-:-:S05]  /*1130*/  IMAD.WIDE.U32 R10, R10, 0x4, R4 ;  /* 0x000000040a0a7825 */ /* 0x000fca00078e0004 */
[----:B------:R-:W2:Y:S04]  /*1140*/  LDG.E R28, desc[UR36][R10.64] ;  /* 0x000000240a1c7981 */ /* 0x000ea8000c1e1900 */
[----:B------:R-:W2:Y:S03]  /*1150*/  LDG.E R7, desc[UR36][R10.64+0x4] ;  /* 0x000004240a077981 */ /* 0x000ea6000c1e1900 */
[----:B------:R-:W-:Y:S01]  /*1160*/  @P1 IMAD.MOV R6, RZ, RZ, R25 ;  /* 0x000000ffff061224 */ /* 0x000fe200078e0219 */
[-C--:B---3--:R-:W-:Y:S01]  /*1170*/  ISETP.NE.AND P1, PT, R17, R22.reuse, PT ;  /* 0x000000161100720c */ /* 0x088fe20003f25270 */
[----:B------:R-:W3:Y:S04]  /*1180*/  LDG.E R25, desc[UR36][R10.64+0xc] ;  /* 0x00000c240a197981 */ /* 0x000ee8000c1e1900 */
[----:B------:R-:W3:Y:S01]  /*1190*/  LDG.E R17, desc[UR36][R10.64+0x8] ;  /* 0x000008240a117981 */ /* 0x000ee2000c1e1900 */
[----:B----4-:R-:W-:Y:S01]  /*11a0*/  ISETP.NE.AND P2, PT, R15, R22, PT ;  /* 0x000000160f00720c */ /* 0x010fe20003f45270 */
[----:B-1----:R-:W-:-:S06]  /*11b0*/  VIADD R8, R6, 0x1 ;  /* 0x0000000106087836 */ /* 0x002fcc0000000000 */
[----:B------:R-:W-:Y:S02]  /*11c0*/  @P1 IADD3 R8, PT, PT, R6, RZ, RZ ;  /* 0x000000ff06081210 */ /* 0x000fe40007ffe0ff */
[----:B-----5:R-:W-:-:S03]  /*11d0*/  ISETP.NE.AND P1, PT, R14, R22, PT ;  /* 0x000000160e00720c */ /* 0x020fc60003f25270 */
[----:B------:R-:W-:Y:S02]  /*11e0*/  VIADD R6, R8, 0x1 ;  /* 0x0000000108067836 */ /* 0x000fe40000000000 */
[----:B------:R-:W-:Y:S01]  /*11f0*/  @P2 IMAD.MOV R6, RZ, RZ, R8 ;  /* 0x000000ffff062224 */ /* 0x000fe200078e0208 */
[----:B------:R-:W-:-:S04]  /*1200*/  ISETP.NE.AND P2, PT, R29, R22, PT ;  /* 0x000000161d00720c */ /* 0x000fc80003f45270 */
[----:B------:R-:W-:-:S03]  /*1210*/  IADD3 R8, PT, PT, R6, 0x1, RZ ;  /* 0x0000000106087810 */ /* 0x000fc60007ffe0ff */
[----:B------:R-:W-:Y:S01]  /*1220*/  @P1 IMAD.MOV R8, RZ, RZ, R6 ;  /* 0x000000ffff081224 */ /* 0x000fe200078e0206 */
[----:B------:R-:W-:-:S03]  /*1230*/  ISETP.NE.AND P1, PT, R27, R22, PT ;  /* 0x000000161b00720c */ /* 0x000fc60003f25270 */
[C---:B------:R-:W-:Y:S02]  /*1240*/  VIADD R6, R8.reuse, 0x1 ;  /* 0x0000000108067836 */ /* 0x040fe40000000000 */
[----:B------:R-:W-:Y:S02]  /*1250*/  @P2 IADD3 R6, PT, PT, R8, RZ, RZ ;  /* 0x000000ff08062210 */ /* 0x000fe40007ffe0ff */
[----:B------:R-:W-:-:S03]  /*1260*/  ISETP.NE.AND P2, PT, R21, R22, PT ;  /* 0x000000161500720c */ /* 0x000fc60003f45270 */
[----:B------:R-:W-:-:S03]  /*1270*/  VIADD R8, R6, 0x1 ;  /* 0x0000000106087836 */ /* 0x000fc60000000000 */
[----:B------:R-:W-:Y:S02]  /*1280*/  @P1 IADD3 R8, PT, PT, R6, RZ, RZ ;  /* 0x000000ff06081210 */ /* 0x000fe40007ffe0ff */
        /* <DEDUP_REMOVED lines=14> */
[----:B------:R-:W-:-:S05]  /*1370*/  @P2 IADD3 R6, PT, PT, R8, RZ, RZ ;  /* 0x000000ff08062210 */ /* 0x000fca0007ffe0ff */
[----:B------:R-:W-:-:S03]  /*1380*/  VIADD R8, R6, 0x1 ;  /* 0x0000000106087836 */ /* 0x000fc60000000000 */
[----:B------:R-:W-:-:S05]  /*1390*/  @P1 IADD3 R8, PT, PT, R6, RZ, RZ ;  /* 0x000000ff06081210 */ /* 0x000fca0007ffe0ff */
[----:B------:R-:W-:Y:S01]  /*13a0*/  VIADD R6, R8, 0x1 ;  /* 0x0000000108067836 */ /* 0x000fe20000000000 */
[----:B------:R-:W-:Y:S02]  /*13b0*/  IADD3 R13, PT, PT, R13, 0x10, RZ ;  /* 0x000000100d0d7810 */ /* 0x000fe40007ffe0ff */
[-C--:B--2---:R-:W-:Y:S02]  /*13c0*/  ISETP.NE.AND P2, PT, R28, R22.reuse, PT ;  /* 0x000000161c00720c */ /* 0x084fe40003f45270 */
[----:B------:R-:W-:-:S11]  /*13d0*/  ISETP.NE.AND P1, PT, R7, R22, PT ;  /* 0x000000160700720c */ /* 0x000fd60003f25270 */
[----:B------:R-:W-:Y:S02]  /*13e0*/  @P2 IADD3 R6, PT, PT, R8, RZ, RZ ;  /* 0x000000ff08062210 */ /* 0x000fe40007ffe0ff */
[----:B---3--:R-:W-:-:S03]  /*13f0*/  ISETP.NE.AND P2, PT, R17, R22, PT ;  /* 0x000000161100720c */ /* 0x008fc60003f45270 */
[C---:B------:R-:W-:Y:S01]  /*1400*/  VIADD R7, R6.reuse, 0x1 ;  /* 0x0000000106077836 */ /* 0x040fe20000000000 */
[----:B------:R-:W-:-:S05]  /*1410*/  @P1 IADD3 R7, PT, PT, R6, RZ, RZ ;  /* 0x000000ff06071210 */ /* 0x000fca0007ffe0ff */
[----:B------:R-:W-:Y:S01]  /*1420*/  VIADD R6, R7, 0x1 ;  /* 0x0000000107067836 */ /* 0x000fe20000000000 */
[----:B------:R-:W-:-:S03]  /*1430*/  ISETP.NE.AND P1, PT, R25, R22, PT ;  /* 0x000000161900720c */ /* 0x000fc60003f25270 */
[----:B------:R-:W-:Y:S01]  /*1440*/  @P2 IMAD.MOV R6, RZ, RZ, R7 ;  /* 0x000000ffff062224 */ /* 0x000fe200078e0207 */
[----:B------:R-:W-:-:S04]  /*1450*/  ISETP.GE.AND P2, PT, R13, R12, PT ;  /* 0x0000000c0d00720c */ /* 0x000fc80003f46270 */
[----:B------:R-:W-:-:S05]  /*1460*/  IADD3 R25, PT, PT, R6, 0x1, RZ ;  /* 0x0000000106197810 */ /* 0x000fca0007ffe0ff */
[----:B------:R-:W-:-:S04]  /*1470*/  @P1 IMAD.MOV R25, RZ, RZ, R6 ;  /* 0x000000ffff191224 */ /* 0x000fc800078e0206 */
[----:B------:R-:W-:Y:S05]  /*1480*/  @!P2 BRA `(.L_x_14) ;  /* 0xfffffff800d8a947 */ /* 0x000fea000383ffff */
.L_x_13:
[----:B------:R-:W-:-:S04]  /*1490*/  IADD3 R4, PT, PT, R0, -R13, RZ ;  /* 0x8000000d00047210 */ /* 0x000fc80007ffe0ff */
[----:B------:R-:W-:-:S13]  /*14a0*/  ISETP.GT.AND P1, PT, R4, 0x4, PT ;  /* 0x000000040400780c */ /* 0x000fda0003f24270 */
[----:B------:R-:W-:Y:S05]  /*14b0*/  @!P1 BRA `(.L_x_15) ;  /* 0x0000000000989947 */ /* 0x000fea0003800000 */
[----:B------:R-:W1:Y:S02]  /*14c0*/  LDC.64 R4, c[0x0][0x388] ;  /* 0x0000e200ff047b82 */ /* 0x000e640000000a00 */
[----:B-1----:R-:W-:-:S05]  /*14d0*/  IMAD.WIDE.U32 R6, R13, 0x4, R4 ;  /* 0x000000040d067825 */ /* 0x002fca00078e0004 */
[----:B------:R-:W2:Y:S04]  /*14e0*/  LDG.E R9, desc[UR36][R6.64] ;  /* 0x0000002406097981 */ /* 0x000ea8000c1e1900 */
[----:B------:R-:W3:Y:S04]  /*14f0*/  LDG.E R11, desc[UR36][R6.64+0x4] ;  /* 0x00000424060b7981 */ /* 0x000ee8000c1e1900 */
[----:B------:R-:W4:Y:S01]  /*1500*/  LDG.E R15, desc[UR36][R6.64+0x8] ;  /* 0x00000824060f7981 */ /* 0x000f22000c1e1900 */
[----:B------:R-:W-:-:S03]  /*1510*/  VIADD R21, R13, 0x4 ;  /* 0x000000040d157836 */ /* 0x000fc60000000000 */
[----:B------:R1:W5:Y:S01]  /*1520*/  LDG.E R17, desc[UR36][R6.64+0xc] ;  /* 0x00000c2406117981 */ /* 0x000362000c1e1900 */
[----:B------:R-:W-:-:S05]  /*1530*/  IMAD.WIDE.U32 R4, R21, 0x4, R4 ;  /* 0x0000000415047825 */ /* 0x000fca00078e0004 */
[----:B------:R-:W5:Y:S04]  /*1540*/  LDG.E R21, desc[UR36][R4.64] ;  /* 0x0000002404157981 */ /* 0x000f68000c1e1900 */
[----:B------:R-:W5:Y:S04]  /*1550*/  LDG.E R27, desc[UR36][R4.64+0x4] ;  /* 0x00000424041b7981 */ /* 0x000f68000c1e1900 */
[----:B------:R-:W5:Y:S04]  /*1560*/  LDG.E R29, desc[UR36][R4.64+0x8] ;  /* 0x00000824041d7981 */ /* 0x000f68000c1e1900 */
[----:B------:R0:W5:Y:S01]  /*1570*/  LDG.E R10, desc[UR36][R4.64+0xc] ;  /* 0x00000c24040a7981 */ /* 0x000162000c1e1900 */
[----:B------:R-:W-:Y:S01]  /*1580*/  IADD3 R8, PT, PT, R25, 0x1, RZ ;  /* 0x0000000119087810 */ /* 0x000fe20007ffe0ff */
[----:B------:R-:W-:Y:S01]  /*1590*/  VIADD R13, R13, 0x8 ;  /* 0x000000080d0d7836 */ /* 0x000fe20000000000 */
[----:B--2---:R-:W-:-:S02]  /*15a0*/  ISETP.NE.AND P0, PT, R9, R22, PT ;  /* 0x000000160900720c */ /* 0x004fc40003f05270 */
[----:B---3--:R-:W-:-:S11]  /*15b0*/  ISETP.NE.AND P1, PT, R11, R22, PT ;  /* 0x000000160b00720c */ /* 0x008fd60003f25270 */
[----:B------:R-:W-:Y:S01]  /*15c0*/  @P0 IMAD.MOV R8, RZ, RZ, R25 ;  /* 0x000000ffff080224 */ /* 0x000fe200078e0219 */
[----:B----4-:R-:W-:-:S04]  /*15d0*/  ISETP.NE.AND P0, PT, R15, R22, PT ;  /* 0x000000160f00720c */ /* 0x010fc80003f05270 */
[----:B-1----:R-:W-:Y:S01]  /*15e0*/  IADD3 R6, PT, PT, R8, 0x1, RZ ;  /* 0x0000000108067810 */ /* 0x002fe20007ffe0ff */
[----:B------:R-:W-:Y:S01]  /*15f0*/  @P1 IMAD.MOV R6, RZ, RZ, R8 ;  /* 0x000000ffff061224 */ /* 0x000fe200078e0208 */
[----:B-----5:R-:W-:-:S04]  /*1600*/  ISETP.NE.AND P1, PT, R17, R22, PT ;  /* 0x000000161100720c */ /* 0x020fc80003f25270 */
[----:B------:R-:W-:-:S03]  /*1610*/  IADD3 R7, PT, PT, R6, 0x1, RZ ;  /* 0x0000000106077810 */ /* 0x000fc60007ffe0ff */
[----:B------:R-:W-:Y:S01]  /*1620*/  @P0 IMAD.MOV R7, RZ, RZ, R6 ;  /* 0x000000ffff070224 */ /* 0x000fe200078e0206 */
[----:B------:R-:W-:-:S04]  /*1630*/  ISETP.NE.AND P0, PT, R21, R22, PT ;  /* 0x000000161500720c */ /* 0x000fc80003f05270 */
[----:B0-----:R-:W-:Y:S01]  /*1640*/  IADD3 R4, PT, PT, R7, 0x1, RZ ;  /* 0x0000000107047810 */ /* 0x001fe20007ffe0ff */
[----:B------:R-:W-:Y:S01]  /*1650*/  @P1 IMAD.MOV R4, RZ, RZ, R7 ;  /* 0x000000ffff041224 */ /* 0x000fe200078e0207 */
[----:B------:R-:W-:-:S04]  /*1660*/  ISETP.NE.AND P1, PT, R27, R22, PT ;  /* 0x000000161b00720c */ /* 0x000fc80003f25270 */
[----:B------:R-:W-:-:S03]  /*1670*/  IADD3 R5, PT, PT, R4, 0x1, RZ ;  /* 0x0000000104057810 */ /* 0x000fc60007ffe0ff */
[----:B------:R-:W-:Y:S01]  /*1680*/  @P0 IMAD.MOV R5, RZ, RZ, R4 ;  /* 0x000000ffff050224 */ /* 0x000fe200078e0204 */
[----:B------:R-:W-:-:S04]  /*1690*/  ISETP.NE.AND P0, PT, R29, R22, PT ;  /* 0x000000161d00720c */ /* 0x000fc80003f05270 */
[----:B------:R-:W-:Y:S01]  /*16a0*/  IADD3 R4, PT, PT, R5, 0x1, RZ ;  /* 0x0000000105047810 */ /* 0x000fe20007ffe0ff */
[----:B------:R-:W-:Y:S01]  /*16b0*/  @P1 IMAD.MOV R4, RZ, RZ, R5 ;  /* 0x000000ffff041224 */ /* 0x000fe200078e0205 */
[----:B------:R-:W-:-:S04]  /*16c0*/  ISETP.NE.AND P1, PT, R10, R22, PT ;  /* 0x000000160a00720c */ /* 0x000fc80003f25270 */
[----:B------:R-:W-:-:S03]  /*16d0*/  IADD3 R5, PT, PT, R4, 0x1, RZ ;  /* 0x0000000104057810 */ /* 0x000fc60007ffe0ff */
[----:B------:R-:W-:Y:S01]  /*16e0*/  @P0 IMAD.MOV R5, RZ, RZ, R4 ;  /* 0x000000ffff050224 */ /* 0x000fe200078e0204 */
[----:B------:R-:W-:-:S04]  /*16f0*/  PLOP3.LUT P0, PT, PT, PT, PT, 0x8, 0x80 ;  /* 0x000000000080781c */ /* 0x000fc80003f0e170 */
[C---:B------:R-:W-:Y:S02]  /*1700*/  IADD3 R25, PT, PT, R5.reuse, 0x1, RZ ;  /* 0x0000000105197810 */ /* 0x040fe40007ffe0ff */
[----:B------:R-:W-:-:S07]  /*1710*/  @P1 IADD3 R25, PT, PT, R5, RZ, RZ ;  /* 0x000000ff05191210 */ /* 0x000fce0007ffe0ff */
.L_x_15:
[----:B------:R-:W-:-:S13]  /*1720*/  ISETP.EQ.AND P1, PT, R13, R0, PT ;  /* 0x000000000d00720c */ /* 0x000fda0003f22270 */
[----:B------:R-:W-:Y:S05]  /*1730*/  @!P0 BRA P1, `(.L_x_11) ;  /* 0x0000000000508947 */ /* 0x000fea0000800000 */
.L_x_12:
[----:B0-----:R-:W-:-:S05]  /*1740*/  IMAD.WIDE.U32 R4, R13, 0x4, R2 ;  /* 0x000000040d047825 */ /* 0x001fca00078e0002 */
[----:B------:R-:W2:Y:S04]  /*1750*/  LDG.E R7, desc[UR36][R4.64] ;  /* 0x0000002404077981 */ /* 0x000ea8000c1e1900 */
[----:B------:R-:W3:Y:S04]  /*1760*/  LDG.E R9, desc[UR36][R4.64+0x4] ;  /* 0x0000042404097981 */ /* 0x000ee8000c1e1900 */
[----:B------:R-:W4:Y:S04]  /*1770*/  LDG.E R11, desc[UR36][R4.64+0x8] ;  /* 0x00000824040b7981 */ /* 0x000f28000c1e1900 */
[----:B------:R-:W5:Y:S01]  /*1780*/  LDG.E R15, desc[UR36][R4.64+0xc] ;  /* 0x00000c24040f7981 */ /* 0x000f62000c1e1900 */
[----:B------:R-:W-:Y:S01]  /*1790*/  VIADD R6, R25, 0x1 ;  /* 0x0000000119067836 */ /* 0x000fe20000000000 */
[----:B------:R-:W-:-:S02]  /*17a0*/  IADD3 R13, PT, PT, R13, 0x4, RZ ;  /* 0x000000040d0d7810 */ /* 0x000fc40007ffe0ff */
[-C--:B--2---:R-:W-:Y:S02]  /*17b0*/  ISETP.NE.AND P0, PT, R7, R22.reuse, PT ;  /* 0x000000160700720c */ /* 0x084fe40003f05270 */
[----:B---3--:R-:W-:-:S11]  /*17c0*/  ISETP.NE.AND P1, PT, R9, R22, PT ;  /* 0x000000160900720c */ /* 0x008fd60003f25270 */
[----:B------:R-:W-:Y:S02]  /*17d0*/  @P0 IADD3 R6, PT, PT, R25, RZ, RZ ;  /* 0x000000ff19060210 */ /* 0x000fe40007ffe0ff */
[----:B----4-:R-:W-:-:S03]  /*17e0*/  ISETP.NE.AND P0, PT, R11, R22, PT ;  /* 0x000000160b00720c */ /* 0x010fc60003f05270 */
[C---:B------:R-:W-:Y:S01]  /*17f0*/  VIADD R7, R6.reuse, 0x1 ;  /* 0x0000000106077836 */ /* 0x040fe20000000000 */
[----:B------:R-:W-:Y:S02]  /*1800*/  @P1 IADD3 R7, PT, PT, R6, RZ, RZ ;  /* 0x000000ff06071210 */ /* 0x000fe40007ffe0ff */
[----:B-----5:R-:W-:-:S03]  /*1810*/  ISETP.NE.AND P1, PT, R15, R22, PT ;  /* 0x000000160f00720c */ /* 0x020fc60003f25270 */
[----:B------:R-:W-:-:S04]  /*1820*/  VIADD R6, R7, 0x1 ;  /* 0x0000000107067836 */ /* 0x000fc80000000000 */
[----:B------:R-:W-:Y:S01]  /*1830*/  @P0 IMAD.MOV R6, RZ, RZ, R7 ;  /* 0x000000ffff060224 */ /* 0x000fe200078e0207 */
[----:B------:R-:W-:-:S04]  /*1840*/  ISETP.NE.AND P0, PT, R13, R0, PT ;  /* 0x000000000d00720c */ /* 0x000fc80003f05270 */
[----:B------:R-:W-:Y:S01]  /*1850*/  IADD3 R25, PT, PT, R6, 0x1, RZ ;  /* 0x0000000106197810 */ /* 0x000fe20007ffe0ff */
[----:B------:R-:W-:-:S08]  /*1860*/  @P1 IMAD.MOV R25, RZ, RZ, R6 ;  /* 0x000000ffff191224 */ /* 0x000fd000078e0206 */
[----:B------:R-:W-:Y:S05]  /*1870*/  @P0 BRA `(.L_x_12) ;  /* 0xfffffffc00b00947 */ /* 0x000fea000383ffff */
.L_x_11:
[----:B------:R-:W-:-:S09]  /*1880*/  UISETP.NE.AND UP0, UPT, UR5, URZ, UPT ;  /* 0x000000ff0500728c */ /* 0x000fd2000bf05270 */
[----:B------:R-:W-:Y:S05]  /*1890*/  BRA.U !UP0, `(.L_x_9) ;  /* 0x0000000108307547 */ /* 0x000fea000b800000 */
[----:B------:R-:W1:Y:S01]  /*18a0*/  LDC.64 R4, c[0x0][0x388] ;  /* 0x0000e200ff047b82 */ /* 0x000e620000000a00 */
[----:B------:R-:W-:-:S05]  /*18b0*/  UMOV UR4, URZ ;  /* 0x000000ff00047c82 */ /* 0x000fca0008000000 */
.L_x_16:
[----:B01----:R-:W-:-:S06]  /*18c0*/  IMAD.WIDE.U32 R2, R0, 0x4, R4 ;  /* 0x0000000400027825 */ /* 0x003fcc00078e0004 */
[----:B------:R-:W2:Y:S01]  /*18d0*/  LDG.E R3, desc[UR36][R2.64] ;  /* 0x0000002402037981 */ /* 0x000ea2000c1e1900 */
[----:B------:R-:W-:Y:S01]  /*18e0*/  UIADD3 UR4, UPT, UPT, UR4, 0x1, URZ ;  /* 0x0000000104047890 */ /* 0x000fe2000fffe0ff */
[----:B------:R-:W-:Y:S02]  /*18f0*/  IADD3 R6, PT, PT, R25, 0x1, RZ ;  /* 0x0000000119067810 */ /* 0x000fe40007ffe0ff */
[----:B------:R-:W-:Y:S01]  /*1900*/  IADD3 R0, PT, PT, R0, 0x1, RZ ;  /* 0x0000000100007810 */ /* 0x000fe20007ffe0ff */
[----:B------:R-:W-:Y:S01]  /*1910*/  UISETP.NE.AND UP0, UPT, UR4, UR5, UPT ;  /* 0x000000050400728c */ /* 0x000fe2000bf05270 */
[----:B--2---:R-:W-:-:S13]  /*1920*/  ISETP.NE.AND P0, PT, R3, R22, PT ;  /* 0x000000160300720c */ /* 0x004fda0003f05270 */
[----:B------:R-:W-:-:S04]  /*1930*/  @P0 IMAD.MOV R6, RZ, RZ, R25 ;  /* 0x000000ffff060224 */ /* 0x000fc800078e0219 */
[----:B------:R-:W-:Y:S01]  /*1940*/  IMAD.MOV.U32 R25, RZ, RZ, R6 ;  /* 0x000000ffff197224 */ /* 0x000fe200078e0006 */
[----:B------:R-:W-:Y:S06]  /*1950*/  BRA.U UP0, `(.L_x_16) ;  /* 0xfffffffd00d87547 */ /* 0x000fec000b83ffff */
.L_x_9:
[----:B------:R-:W-:-:S07]  /*1960*/  I2FP.F32.S32 R25, R25 ;  /* 0x0000001900197245 */ /* 0x000fce0000201400 */
.L_x_0:
[----:B0-234-:R-:W0:Y:S02]  /*1970*/  LDC R5, c[0x0][0x398] ;  /* 0x0000e600ff057b82 */ /* 0x01de240000000800 */
[----:B0-----:R-:W-:-:S13]  /*1980*/  ISETP.GE.AND P0, PT, R5, 0x1, PT ;  /* 0x000000010500780c */ /* 0x001fda0003f06270 */
[----:B------:R-:W-:Y:S05]  /*1990*/  @!P0 EXIT ;  /* 0x000000000000894d */ /* 0x000fea0003800000 */
[----:B------:R-:W0:Y:S01]  /*19a0*/  LDC.64 R16, c[0x0][0x390] ;  /* 0x0000e400ff107b82 */ /* 0x000e220000000a00 */
[C---:B------:R-:W-:Y:S01]  /*19b0*/  ISETP.GE.U32.AND P0, PT, R5.reuse, 0x8, PT ;  /* 0x000000080500780c */ /* 0x040fe20003f06070 */
[----:B------:R-:W-:Y:S01]  /*19c0*/  IMAD R3, R22, R5, R5 ;  /* 0x0000000516037224 */ /* 0x000fe200078e0205 */
[----:B------:R-:W-:-:S03]  /*19d0*/  LOP3.LUT R24, R5, 0x7, RZ, 0xc0, !PT ;  /* 0x0000000705187812 */ /* 0x000fc600078ec0ff */
[----:B0-----:R-:W-:-:S08]  /*19e0*/  IMAD.WIDE R16, R3, 0x4, R16 ;  /* 0x0000000403107825 */ /* 0x001fd000078e0210 */
[----:B------:R-:W-:Y:S05]  /*19f0*/  @!P0 BRA `(.L_x_17) ;  /* 0x0000000c00748947 */ /* 0x000fea0003800000 */
[----:B------:R0:W5:Y:S01]  /*1a00*/  LDG.E R0, desc[UR36][R16.64] ;  /* 0x0000002410007981 */ /* 0x000162000c1e1900 */
[----:B------:R-:W-:Y:S01]  /*1a10*/  LOP3.LUT R18, R5, 0x7ffffff8, RZ, 0xc0, !PT ;  /* 0x7ffffff805127812 */ /* 0x000fe200078ec0ff */
[----:B------:R-:W-:Y:S03]  /*1a20*/  BSSY.RECONVERGENT B6, `(.L_x_17) ;  /* 0x00000da000067945 */ /* 0x000fe60003800200 */
[----:B------:R-:W-:-:S07]  /*1a30*/  IADD3 R18, PT, PT, -R18, RZ, RZ ;  /* 0x000000ff12127210 */ /* 0x000fce0007ffe1ff */
.L_x_42:
[----:B-----5:R-:W2:Y:S01]  /*1a40*/  F2F.F64.F32 R8, R0 ;  /* 0x0000000000087310 */ /* 0x020ea20000201800 */
[----:B------:R-:W-:Y:S01]  /*1a50*/  MOV R2, 0x0 ;  /* 0x0000000000027802 */ /* 0x000fe20000000f00 */
[----:B------:R3:W-:Y:S01]  /*1a60*/  STL [R1], R22 ;  /* 0x0000001601007387 */ /* 0x0007e20000100800 */
[----:B------:R-:W4:Y:S01]  /*1a70*/  LDCU.64 UR4, c[0x4][0x8] ;  /* 0x01000100ff0477ac */ /* 0x000f220008000a00 */
[----:B------:R-:W-:Y:S01]  /*1a80*/  VIADD R18, R18, 0x8 ;  /* 0x0000000812127836 */ /* 0x000fe20000000000 */
[----:B-1----:R-:W-:Y:S01]  /*1a90*/  MOV R6, R23 ;  /* 0x0000001700067202 */ /* 0x002fe20000000f00 */
[----:B------:R-:W-:Y:S01]  /*1aa0*/  IMAD.MOV.U32 R7, RZ, RZ, R19 ;  /* 0x000000ffff077224 */ /* 0x000fe200078e0013 */
[----:B------:R-:W1:Y:S02]  /*1ab0*/  LDC.64 R2, c[0x4][R2] ;  /* 0x0100000002027b82 */ /* 0x000e640000000a00 */
[----:B------:R-:W-:-:S04]  /*1ac0*/  ISETP.NE.AND P0, PT, R18, RZ, PT ;  /* 0x000000ff1200720c */ /* 0x000fc80003f05270 */
[----:B------:R-:W-:Y:S01]  /*1ad0*/  P2R R26, PR, RZ, 0x1 ;  /* 0x00000001ff1a7803 */ /* 0x000fe20000000000 */
[----:B--2---:R3:W-:Y:S01]  /*1ae0*/  STL.64 [R1+0x8], R8 ;  /* 0x0000080801007387 */ /* 0x0047e20000100a00 */
[----:B----4-:R-:W-:Y:S01]  /*1af0*/  MOV R4, UR4 ;  /* 0x0000000400047c02 */ /* 0x010fe20008000f00 */
[----:B------:R-:W-:-:S07]  /*1b00*/  IMAD.U32 R5, RZ, RZ, UR5 ;  /* 0x00000005ff057e24 */ /* 0x000fce000f8e00ff */
[----:B------:R-:W-:-:S07]  /*1b10*/  LEPC R20, `(.L_x_18) ;  /* 0x000000001014794e */ /* 0x000fce0000000000 */
[----:B01-3--:R-:W-:Y:S05]  /*1b20*/  CALL.ABS.NOINC R2 ;  /* 0x0000000002007343 */ /* 0x00bfea0003c00000 */
.L_x_18:
[----:B------:R-:W2:Y:S01]  /*1b30*/  LDG.E R0, desc[UR36][R16.64] ;  /* 0x0000002410007981 */ /* 0x000ea2000c1e1900 */
[----:B------:R-:W0:Y:S01]  /*1b40*/  MUFU.RCP R2, R25 ;  /* 0x0000001900027308 */ /* 0x000e220000001000 */
[----:B------:R-:W-:Y:S01]  /*1b50*/  BSSY.RECONVERGENT B2, `(.L_x_19) ;  /* 0x000000a000027945 */ /* 0x000fe20003800200 */
[----:B0-----:R-:W-:-:S04]  /*1b60*/  FFMA R3, R2, -R25, 1 ;  /* 0x3f80000002037423 */ /* 0x001fc80000000819 */
[----:B------:R-:W-:Y:S02]  /*1b70*/  FFMA R3, R2, R3, R2 ;  /* 0x0000000302037223 */ /* 0x000fe40000000002 */
[----:B--2---:R-:W0:Y:S02]  /*1b80*/  FCHK P0, R0, R25 ;  /* 0x0000001900007302 */ /* 0x004e240000000000 */
[----:B------:R-:W-:-:S04]  /*1b90*/  FFMA R2, R0, R3, RZ ;  /* 0x0000000300027223 */ /* 0x000fc800000000ff */
[----:B------:R-:W-:-:S04]  /*1ba0*/  FFMA R9, R2, -R25, R0 ;  /* 0x8000001902097223 */ /* 0x000fc80000000000 */
[----:B------:R-:W-:Y:S01]  /*1bb0*/  FFMA R9, R3, R9, R2 ;  /* 0x0000000903097223 */ /* 0x000fe20000000002 */
[----:B0-----:R-:W-:Y:S06]  /*1bc0*/  @!P0 BRA `(.L_x_20) ;  /* 0x0000000000088947 */ /* 0x001fec0003800000 */
[----:B------:R-:W-:-:S07]  /*1bd0*/  MOV R2, 0x1bf0 ;  /* 0x00001bf000027802 */ /* 0x000fce0000000f00 */
[----:B------:R-:W-:Y:S05]  /*1be0*/  CALL.REL.NOINC `($__internal_0_$__cuda_sm3x_div_rn_noftz_f32_slowpath) ;  /* 0x0000001800407944 */ /* 0x000fea0003c00000 */
.L_x_20:
[----:B------:R-:W-:Y:S05]  /*1bf0*/  BSYNC.RECONVERGENT B2 ;  /* 0x0000000000027941 */ /* 0x000fea0003800200 */
.L_x_19:
[----:B------:R-:W0:Y:S01]  /*1c00*/  F2F.F64.F32 R10, R9 ;  /* 0x00000009000a7310 */ /* 0x000e220000201800 */
[----:B------:R-:W-:Y:S01]  /*1c10*/  MOV R2, 0x0 ;  /* 0x0000000000027802 */ /* 0x000fe20000000f00 */
[----:B------:R1:W-:Y:S01]  /*1c20*/  STG.E desc[UR36][R16.64], R9 ;  /* 0x0000000910007986 */ /* 0x0003e2000c101924 */
[----:B------:R-:W2:Y:S01]  /*1c30*/  LDCU.64 UR4, c[0x4][0x8] ;  /* 0x01000100ff0477ac */ /* 0x000ea20008000a00 */
[----:B------:R-:W-:Y:S01]  /*1c40*/  MOV R6, R23 ;  /* 0x0000001700067202 */ /* 0x000fe20000000f00 */
[----:B------:R-:W-:Y:S01]  /*1c50*/  IMAD.MOV.U32 R7, RZ, RZ, R19 ;  /* 0x000000ffff077224 */ /* 0x000fe200078e0013 */
[----:B------:R1:W-:Y:S01]  /*1c60*/  STL [R1], R22 ;  /* 0x0000001601007387 */ /* 0x0003e20000100800 */
[----:B------:R-:W3:Y:S03]  /*1c70*/  LDC.64 R2, c[0x4][R2] ;  /* 0x0100000002027b82 */ /* 0x000ee60000000a00 */
[----:B0-----:R1:W-:Y:S01]  /*1c80*/  STL.64 [R1+0x8], R10 ;  /* 0x0000080a01007387 */ /* 0x0013e20000100a00 */
[----:B--2---:R-:W-:Y:S01]  /*1c90*/  MOV R4, UR4 ;  /* 0x0000000400047c02 */ /* 0x004fe20008000f00 */
[----:B------:R-:W-:-:S07]  /*1ca0*/  IMAD.U32 R5, RZ, RZ, UR5 ;  /* 0x00000005ff057e24 */ /* 0x000fce000f8e00ff */
[----:B------:R-:W-:-:S07]  /*1cb0*/  LEPC R20, `(.L_x_21) ;  /* 0x000000001014794e */ /* 0x000fce0000000000 */
[----:B-1-3--:R-:W-:Y:S05]  /*1cc0*/  CALL.ABS.NOINC R2 ;  /* 0x0000000002007343 */ /* 0x00afea0003c00000 */
.L_x_21:
        /* <DEDUP_REMOVED lines=12> */
.L_x_23:
[----:B------:R-:W-:Y:S05]  /*1d90*/  BSYNC.RECONVERGENT B2 ;  /* 0x0000000000027941 */ /* 0x000fea0003800200 */
.L_x_22:
        /* <DEDUP_REMOVED lines=13> */
.L_x_24:
        /* <DEDUP_REMOVED lines=12> */
.L_x_26:
[----:B------:R-:W-:Y:S05]  /*1f30*/  BSYNC.RECONVERGENT B2 ;  /* 0x0000000000027941 */ /* 0x000fea0003800200 */
.L_x_25:
        /* <DEDUP_REMOVED lines=13> */
.L_x_27:
        /* <DEDUP_REMOVED lines=12> */
.L_x_29:
[----:B------:R-:W-:Y:S05]  /*20d0*/  BSYNC.RECONVERGENT B2 ;  /* 0x0000000000027941 */ /* 0x000fea0003800200 */
.L_x_28:
        /* <DEDUP_REMOVED lines=13> */
.L_x_30:
        /* <DEDUP_REMOVED lines=12> */
.L_x_32:
[----:B------:R-:W-:Y:S05]  /*2270*/  BSYNC.RECONVERGENT B2 ;  /* 0x0000000000027941 */ /* 0x000fea0003800200 */
.L_x_31:
        /* <DEDUP_REMOVED lines=13> */
.L_x_33:
        /* <DEDUP_REMOVED lines=12> */
.L_x_35:
[----:B------:R-:W-:Y:S05]  /*2410*/  BSYNC.RECONVERGENT B2 ;  /* 0x0000000000027941 */ /* 0x000fea0003800200 */
.L_x_34:
        /* <DEDUP_REMOVED lines=13> */
.L_x_36:
        /* <DEDUP_REMOVED lines=12> */
.L_x_38:
[----:B------:R-:W-:Y:S05]  /*25b0*/  BSYNC.RECONVERGENT B2 ;  /* 0x0000000000027941 */ /* 0x000fea0003800200 */
.L_x_37:
        /* <DEDUP_REMOVED lines=13> */
.L_x_39:
        /* <DEDUP_REMOVED lines=10> */
[----:B------:R-:W-:Y:S02]  /*2730*/  MOV R0, R2 ;  /* 0x0000000200007202 */ /* 0x000fe40000000f00 */
[----:B------:R-:W-:-:S07]  /*2740*/  MOV R2, 0x2760 ;  /* 0x0000276000027802 */ /* 0x000fce0000000f00 */
[----:B------:R-:W-:Y:S05]  /*2750*/  CALL.REL.NOINC `($__internal_0_$__cuda_sm3x_div_rn_noftz_f32_slowpath) ;  /* 0x0000000c00647944 */ /* 0x000fea0003c00000 */
[----:B------:R-:W-:-:S07]  /*2760*/  IMAD.MOV.U32 R3, RZ, RZ, R9 ;  /* 0x000000ffff037224 */ /* 0x000fce00078e0009 */
.L_x_41:
[----:B------:R-:W-:Y:S05]  /*2770*/  BSYNC.RECONVERGENT B2 ;  /* 0x0000000000027941 */ /* 0x000fea0003800200 */
.L_x_40:
[----:B------:R2:W-:Y:S01]  /*2780*/  STG.E desc[UR36][R16.64], R3 ;  /* 0x0000000310007986 */ /* 0x0005e2000c101924 */
[----:B------:R-:W-:Y:S02]  /*2790*/  ISETP.NE.AND P0, PT, R26, RZ, PT ;  /* 0x000000ff1a00720c */ /* 0x000fe40003f05270 */
[----:B------:R-:W-:-:S11]  /*27a0*/  MOV R0, R3 ;  /* 0x0000000300007202 */ /* 0x000fd60000000f00 */
[----:B--2---:R-:W-:Y:S05]  /*27b0*/  @P0 BRA `(.L_x_42) ;  /* 0xfffffff000a00947 */ /* 0x004fea000383ffff */
[----:B------:R-:W-:Y:S05]  /*27c0*/  BSYNC.RECONVERGENT B6 ;  /* 0x0000000000067941 */ /* 0x000fea0003800200 */
.L_x_17:
[----:B------:R-:W-:-:S13]  /*27d0*/  ISETP.NE.AND P0, PT, R24, RZ, PT ;  /* 0x000000ff1800720c */ /* 0x000fda0003f05270 */
[----:B------:R-:W-:Y:S05]  /*27e0*/  @!P0 EXIT ;  /* 0x000000000000894d */ /* 0x000fea0003800000 */
[----:B------:R-:W0:Y:S01]  /*27f0*/  LDC R18, c[0x0][0x398] ;  /* 0x0000e600ff127b82 */ /* 0x000e220000000800 */
[----:B------:R-:W-:Y:S02]  /*2800*/  ISETP.GE.U32.AND P0, PT, R24, 0x4, PT ;  /* 0x000000041800780c */ /* 0x000fe40003f06070 */
[----:B0-----:R-:W-:-:S11]  /*2810*/  LOP3.LUT R18, R18, 0x3, RZ, 0xc0, !PT ;  /* 0x0000000312127812 */ /* 0x001fd600078ec0ff */
[----:B------:R-:W-:Y:S05]  /*2820*/  @!P0 BRA `(.L_x_43) ;  /* 0x0000000400b88947 */ /* 0x000fea0003800000 */
[----:B------:R-:W2:Y:S01]  /*2830*/  LDG.E R2, desc[UR36][R16.64] ;  /* 0x0000002410027981 */ /* 0x000ea2000c1e1900 */
[----:B------:R-:W-:Y:S01]  /*2840*/  MOV R0, 0x0 ;  /* 0x0000000000007802 */ /* 0x000fe20000000f00 */
[----:B------:R-:W0:Y:S01]  /*2850*/  LDCU.64 UR4, c[0x4][0x8] ;  /* 0x01000100ff0477ac */ /* 0x000e220008000a00 */
[----:B-1----:R-:W-:Y:S01]  /*2860*/  IMAD.MOV.U32 R6, RZ, RZ, R23 ;  /* 0x000000ffff067224 */ /* 0x002fe200078e0017 */
[----:B------:R1:W-:Y:S01]  /*2870*/  STL [R1], R22 ;  /* 0x0000001601007387 */ /* 0x0003e20000100800 */
[----:B------:R1:W3:Y:S01]  /*2880*/  LDC.64 R8, c[0x4][R0] ;  /* 0x0100000000087b82 */ /* 0x0002e20000000a00 */
[----:B------:R-:W-:Y:S01]  /*2890*/  MOV R7, R19 ;  /* 0x0000001300077202 */ /* 0x000fe20000000f00 */
[----:B0-----:R-:W-:Y:S01]  /*28a0*/  IMAD.U32 R4, RZ, RZ, UR4 ;  /* 0x00000004ff047e24 */ /* 0x001fe2000f8e00ff */
[----:B------:R-:W-:Y:S01]  /*28b0*/  MOV R5, UR5 ;  /* 0x0000000500057c02 */ /* 0x000fe20008000f00 */
[----:B--2---:R-:W0:Y:S02]  /*28c0*/  F2F.F64.F32 R2, R2 ;  /* 0x0000000200027310 */ /* 0x004e240000201800 */
[----:B0--3--:R1:W-:Y:S04]  /*28d0*/  STL.64 [R1+0x8], R2 ;  /* 0x0000080201007387 */ /* 0x0093e80000100a00 */
[----:B------:R-:W-:-:S07]  /*28e0*/  LEPC R20, `(.L_x_44) ;  /* 0x000000001014794e */ /* 0x000fce0000000000 */
[----:B-1----:R-:W-:Y:S05]  /*28f0*/  CALL.ABS.NOINC R8 ;  /* 0x0000000008007343 */ /* 0x002fea0003c00000 */
.L_x_44:
        /* <DEDUP_REMOVED lines=12> */
[----:B------:R-:W-:-:S07]  /*29c0*/  IMAD.MOV.U32 R3, RZ, RZ, R9 ;  /* 0x000000ffff037224 */ /* 0x000fce00078e0009 */
.L_x_46:
[----:B------:R-:W-:Y:S05]  /*29d0*/  BSYNC.RECONVERGENT B2 ;  /* 0x0000000000027941 */ /* 0x000fea0003800200 */
.L_x_45:
[----:B------:R-:W0:Y:S01]  /*29e0*/  F2F.F64.F32 R8, R3 ;  /* 0x0000000300087310 */ /* 0x000e220000201800 */
[----:B------:R-:W-:Y:S01]  /*29f0*/  MOV R0, 0x0 ;  /* 0x0000000000007802 */ /* 0x000fe20000000f00 */
[----:B------:R1:W-:Y:S01]  /*2a00*/  STG.E desc[UR36][R16.64], R3 ;  /* 0x0000000310007986 */ /* 0x0003e2000c101924 */
[----:B------:R-:W2:Y:S01]  /*2a10*/  LDCU.64 UR4, c[0x4][0x8] ;  /* 0x01000100ff0477ac */ /* 0x000ea20008000a00 */
[----:B------:R-:W-:Y:S01]  /*2a20*/  MOV R6, R23 ;  /* 0x0000001700067202 */ /* 0x000fe20000000f00 */
[----:B------:R1:W3:Y:S01]  /*2a30*/  LDC.64 R10, c[0x4][R0] ;  /* 0x01000000000a7b82 */ /* 0x0002e20000000a00 */
[----:B------:R1:W-:Y:S01]  /*2a40*/  STL [R1], R22 ;  /* 0x0000001601007387 */ /* 0x0003e20000100800 */
[----:B------:R-:W-:-:S03]  /*2a50*/  IMAD.MOV.U32 R7, RZ, RZ, R19 ;  /* 0x000000ffff077224 */ /* 0x000fc600078e0013 */
[----:B0-----:R1:W-:Y:S01]  /*2a60*/  STL.64 [R1+0x8], R8 ;  /* 0x0000080801007387 */ /* 0x0013e20000100a00 */
[----:B--2---:R-:W-:Y:S01]  /*2a70*/  MOV R4, UR4 ;  /* 0x0000000400047c02 */ /* 0x004fe20008000f00 */
[----:B------:R-:W-:-:S07]  /*2a80*/  IMAD.U32 R5, RZ, RZ, UR5 ;  /* 0x00000005ff057e24 */ /* 0x000fce000f8e00ff */
[----:B------:R-:W-:-:S07]  /*2a90*/  LEPC R20, `(.L_x_47) ;  /* 0x000000001014794e */ /* 0x000fce0000000000 */
[----:B-1-3--:R-:W-:Y:S05]  /*2aa0*/  CALL.ABS.NOINC R10 ;  /* 0x000000000a007343 */ /* 0x00afea0003c00000 */
.L_x_47:
        /* <DEDUP_REMOVED lines=12> */
[----:B------:R-:W-:-:S07]  /*2b70*/  MOV R3, R9 ;  /* 0x0000000900037202 */ /* 0x000fce0000000f00 */
.L_x_49:
[----:B------:R-:W-:Y:S05]  /*2b80*/  BSYNC.RECONVERGENT B2 ;  /* 0x0000000000027941 */ /* 0x000fea0003800200 */
.L_x_48:
[----:B------:R-:W0:Y:S01]  /*2b90*/  F2F.F64.F32 R8, R3 ;  /* 0x0000000300087310 */ /* 0x000e220000201800 */
[----:B------:R-:W-:Y:S01]  /*2ba0*/  MOV R0, 0x0 ;  /* 0x0000000000007802 */ /* 0x000fe20000000f00 */
[----:B------:R1:W-:Y:S01]  /*2bb0*/  STG.E desc[UR36][R16.64], R3 ;  /* 0x0000000310007986 */ /* 0x0003e2000c101924 */
[----:B------:R-:W2:Y:S01]  /*2bc0*/  LDCU.64 UR4, c[0x4][0x8] ;  /* 0x01000100ff0477ac */ /* 0x000ea20008000a00 */
[----:B------:R-:W-:Y:S01]  /*2bd0*/  IMAD.MOV.U32 R6, RZ, RZ, R23 ;  /* 0x000000ffff067224 */ /* 0x000fe200078e0017 */
[----:B------:R1:W3:Y:S01]  /*2be0*/  LDC.64 R10, c[0x4][R0] ;  /* 0x01000000000a7b82 */ /* 0x0002e20000000a00 */
[----:B------:R1:W-:Y:S01]  /*2bf0*/  STL [R1], R22 ;  /* 0x0000001601007387 */ /* 0x0003e20000100800 */
[----:B------:R-:W-:-:S03]  /*2c00*/  MOV R7, R19 ;  /* 0x0000001300077202 */ /* 0x000fc60000000f00 */
[----:B0-----:R1:W-:Y:S01]  /*2c10*/  STL.64 [R1+0x8], R8 ;  /* 0x0000080801007387 */ /* 0x0013e20000100a00 */
[----:B--2---:R-:W-:Y:S01]  /*2c20*/  IMAD.U32 R4, RZ, RZ, UR4 ;  /* 0x00000004ff047e24 */ /* 0x004fe2000f8e00ff */
[----:B------:R-:W-:-:S07]  /*2c30*/  MOV R5, UR5 ;  /* 0x0000000500057c02 */ /* 0x000fce0008000f00 */
[----:B------:R-:W-:-:S07]  /*2c40*/  LEPC R20, `(.L_x_50) ;  /* 0x000000001014794e */ /* 0x000fce0000000000 */
[----:B-1-3--:R-:W-:Y:S05]  /*2c50*/  CALL.ABS.NOINC R10 ;  /* 0x000000000a007343 */ /* 0x00afea0003c00000 */
.L_x_50:
        /* <DEDUP_REMOVED lines=13> */
.L_x_52:
[----:B------:R-:W-:Y:S05]  /*2d30*/  BSYNC.RECONVERGENT B2 ;  /* 0x0000000000027941 */ /* 0x000fea0003800200 */
.L_x_51:
        /* <DEDUP_REMOVED lines=13> */
.L_x_53:
        /* <DEDUP_REMOVED lines=14> */
.L_x_55:
[----:B------:R-:W-:Y:S05]  /*2ef0*/  BSYNC.RECONVERGENT B2 ;  /* 0x0000000000027941 */ /* 0x000fea0003800200 */
.L_x_54:
[----:B------:R0:W-:Y:S02]  /*2f00*/  STG.E desc[UR36][R16.64], R3 ;  /* 0x0000000310007986 */ /* 0x0001e4000c101924 */
.L_x_43:
[----:B------:R-:W-:-:S13]  /*2f10*/  ISETP.NE.AND P0, PT, R18, RZ, PT ;  /* 0x000000ff1200720c */ /* 0x000fda0003f05270 */
[----:B------:R-:W-:Y:S05]  /*2f20*/  @!P0 EXIT ;  /* 0x000000000000894d */ /* 0x000fea0003800000 */
[----:B------:R-:W-:-:S13]  /*2f30*/  ISETP.NE.AND P0, PT, R18, 0x1, PT ;  /* 0x000000011200780c */ /* 0x000fda0003f05270 */
[----:B------:R-:W-:Y:S05]  /*2f40*/  @!P0 BRA `(.L_x_56) ;  /* 0x0000000000e08947 */ /* 0x000fea0003800000 */
[----:B------:R-:W0:Y:S01]  /*2f50*/  LDG.E R2, desc[UR36][R16.64] ;  /* 0x0000002410027981 */ /* 0x000e22000c1e1900 */
[----:B------:R-:W-:Y:S01]  /*2f60*/  MOV R0, 0x0 ;  /* 0x0000000000007802 */ /* 0x000fe20000000f00 */
[----:B------:R-:W2:Y:S01]  /*2f70*/  LDCU.64 UR4, c[0x4][0x8] ;  /* 0x01000100ff0477ac */ /* 0x000ea20008000a00 */
[----:B-1----:R-:W-:Y:S01]  /*2f80*/  MOV R6, R23 ;  /* 0x0000001700067202 */ /* 0x002fe20000000f00 */
[----:B------:R1:W-:Y:S01]  /*2f90*/  STL [R1], R22 ;  /* 0x0000001601007387 */ /* 0x0003e20000100800 */
[----:B------:R1:W3:Y:S01]  /*2fa0*/  LDC.64 R8, c[0x4][R0] ;  /* 0x0100000000087b82 */ /* 0x0002e20000000a00 */
[----:B------:R-:W-:Y:S01]  /*2fb0*/  IMAD.MOV.U32 R7, RZ, RZ, R19 ;  /* 0x000000ffff077224 */ /* 0x000fe200078e0013 */
[----:B--2---:R-:W-:Y:S01]  /*2fc0*/  MOV R4, UR4 ;  /* 0x0000000400047c02 */ /* 0x004fe20008000f00 */
[----:B------:R-:W-:Y:S01]  /*2fd0*/  IMAD.U32 R5, RZ, RZ, UR5 ;  /* 0x00000005ff057e24 */ /* 0x000fe2000f8e00ff */
[----:B0-----:R-:W0:Y:S02]  /*2fe0*/  F2F.F64.F32 R2, R2 ;  /* 0x0000000200027310 */ /* 0x001e240000201800 */
[----:B0--3--:R1:W-:Y:S04]  /*2ff0*/  STL.64 [R1+0x8], R2 ;  /* 0x0000080201007387 */ /* 0x0093e80000100a00 */
[----:B------:R-:W-:-:S07]  /*3000*/  LEPC R20, `(.L_x_57) ;  /* 0x000000001014794e */ /* 0x000fce0000000000 */
[----:B-1----:R-:W-:Y:S05]  /*3010*/  CALL.ABS.NOINC R8 ;  /* 0x0000000008007343 */ /* 0x002fea0003c00000 */
.L_x_57:
        /* <DEDUP_REMOVED lines=13> */
.L_x_59:
[----:B------:R-:W-:Y:S05]  /*30f0*/  BSYNC.RECONVERGENT B2 ;  /* 0x0000000000027941 */ /* 0x000fea0003800200 */
.L_x_58:
        /* <DEDUP_REMOVED lines=13> */
.L_x_60:
        /* <DEDUP_REMOVED lines=10> */
[----:B------:R-:W-:Y:S01]  /*3270*/  IMAD.MOV.U32 R0, RZ, RZ, R2 ;  /* 0x000000ffff007224 */ /* 0x000fe200078e0002 */
[----:B------:R-:W-:-:S07]  /*3280*/  MOV R2, 0x32a0 ;  /* 0x000032a000027802 */ /* 0x000fce0000000f00 */
[----:B------:R-:W-:Y:S05]  /*3290*/  CALL.REL.NOINC `($__internal_0_$__cuda_sm3x_div_rn_noftz_f32_slowpath) ;  /* 0x0000000000947944 */ /* 0x000fea0003c00000 */
[----:B------:R-:W-:-:S07]  /*32a0*/  MOV R3, R9 ;  /* 0x0000000900037202 */ /* 0x000fce0000000f00 */
.L_x_62:
[----:B------:R-:W-:Y:S05]  /*32b0*/  BSYNC.RECONVERGENT B2 ;  /* 0x0000000000027941 */ /* 0x000fea0003800200 */
.L_x_61:
[----:B------:R2:W-:Y:S02]  /*32c0*/  STG.E desc[UR36][R16.64], R3 ;  /* 0x0000000310007986 */ /* 0x0005e4000c101924 */
.L_x_56:
[----:B------:R-:W3:Y:S02]  /*32d0*/  LDC R0, c[0x0][0x398] ;  /* 0x0000e600ff007b82 */ /* 0x000ee40000000800 */
[----:B---3--:R-:W-:-:S04]  /*32e0*/  LOP3.LUT R0, R0, 0x1, RZ, 0xc0, !PT ;  /* 0x0000000100007812 */ /* 0x008fc800078ec0ff */
[----:B------:R-:W-:-:S13]  /*32f0*/  ISETP.NE.U32.AND P0, PT, R0, 0x1, PT ;  /* 0x000000010000780c */ /* 0x000fda0003f05070 */
[----:B------:R-:W-:Y:S05]  /*3300*/  @P0 EXIT ;  /* 0x000000000000094d */ /* 0x000fea0003800000 */
[----:B------:R-:W0:Y:S01]  /*3310*/  LDG.E R2, desc[UR36][R16.64] ;  /* 0x0000002410027981 */ /* 0x000e22000c1e1900 */
[----:B------:R-:W-:Y:S01]  /*3320*/  MOV R0, 0x0 ;  /* 0x0000000000007802 */ /* 0x000fe20000000f00 */
[----:B------:R-:W3:Y:S01]  /*3330*/  LDCU.64 UR4, c[0x4][0x8] ;  /* 0x01000100ff0477ac */ /* 0x000ee20008000a00 */
[----:B-1----:R-:W-:Y:S01]  /*3340*/  IMAD.MOV.U32 R6, RZ, RZ, R23 ;  /* 0x000000ffff067224 */ /* 0x002fe200078e0017 */
[----:B------:R1:W-:Y:S01]  /*3350*/  STL [R1], R22 ;  /* 0x0000001601007387 */ /* 0x0003e20000100800 */
[----:B------:R1:W4:Y:S01]  /*3360*/  LDC.64 R8, c[0x4][R0] ;  /* 0x0100000000087b82 */ /* 0x0003220000000a00 */
[----:B------:R-:W-:Y:S01]  /*3370*/  MOV R7, R19 ;  /* 0x0000001300077202 */ /* 0x000fe20000000f00 */
[----:B---3--:R-:W-:Y:S01]  /*3380*/  IMAD.U32 R4, RZ, RZ, UR4 ;  /* 0x00000004ff047e24 */ /* 0x008fe2000f8e00ff */
[----:B------:R-:W-:Y:S01]  /*3390*/  MOV R5, UR5 ;  /* 0x0000000500057c02 */ /* 0x000fe20008000f00 */
[----:B0-2---:R-:W0:Y:S02]  /*33a0*/  F2F.F64.F32 R2, R2 ;  /* 0x0000000200027310 */ /* 0x005e240000201800 */
[----:B0---4-:R1:W-:Y:S04]  /*33b0*/  STL.64 [R1+0x8], R2 ;  /* 0x0000080201007387 */ /* 0x0113e80000100a00 */
[----:B------:R-:W-:-:S07]  /*33c0*/  LEPC R20, `(.L_x_63) ;  /* 0x000000001014794e */ /* 0x000fce0000000000 */
[----:B-1----:R-:W-:Y:S05]  /*33d0*/  CALL.ABS.NOINC R8 ;  /* 0x0000000008007343 */ /* 0x002fea0003c00000 */
.L_x_63:
        /* <DEDUP_REMOVED lines=14> */
.L_x_65:
[----:B------:R-:W-:Y:S05]  /*34c0*/  BSYNC.RECONVERGENT B2 ;  /* 0x0000000000027941 */ /* 0x000fea0003800200 */
.L_x_64:
[----:B------:R-:W-:Y:S01]  /*34d0*/  STG.E desc[UR36][R16.64], R3 ;  /* 0x0000000310007986 */ /* 0x000fe2000c101924 */
[----:B------:R-:W-:Y:S05]  /*34e0*/  EXIT ;  /* 0x000000000000794d */ /* 0x000fea0003800000 */
        .weak           $__internal_0_$__cuda_sm3x_div_rn_noftz_f32_slowpath
        .type           $__internal_0_$__cuda_sm3x_div_rn_noftz_f32_slowpath,@function
        .size           $__internal_0_$__cuda_sm3x_div_rn_noftz_f32_slowpath,(.L_x_78 - $__internal_0_$__cuda_sm3x_div_rn_noftz_f32_slowpath)
$__internal_0_$__cuda_sm3x_div_rn_noftz_f32_slowpath:
[--C-:B------:R-:W-:Y:S01]  /*34f0*/  SHF.R.U32.HI R4, RZ, 0x17, R25.reuse ;  /* 0x00000017ff047819 */ /* 0x100fe20000011619 */
[----:B------:R-:W-:Y:S01]  /*3500*/  BSSY.RECONVERGENT B0, `(.L_x_66) ;  /* 0x0000063000007945 */ /* 0x000fe20003800200 */
[----:B------:R-:W-:Y:S01]  /*3510*/  SHF.R.U32.HI R3, RZ, 0x17, R0 ;  /* 0x00000017ff037819 */ /* 0x000fe20000011600 */
[----:B------:R-:W-:Y:S01]  /*3520*/  IMAD.MOV.U32 R5, RZ, RZ, R25 ;  /* 0x000000ffff057224 */ /* 0x000fe200078e0019 */
[----:B------:R-:W-:Y:S02]  /*3530*/  LOP3.LUT R4, R4, 0xff, RZ, 0xc0, !PT ;  /* 0x000000ff04047812 */ /* 0x000fe400078ec0ff */
[----:B------:R-:W-:-:S03]  /*3540*/  LOP3.LUT R7, R3, 0xff, RZ, 0xc0, !PT ;  /* 0x000000ff03077812 */ /* 0x000fc600078ec0ff */
[----:B------:R-:W-:Y:S01]  /*3550*/  VIADD R8, R4, 0xffffffff ;  /* 0xffffffff04087836 */ /* 0x000fe20000000000 */
[----:B------:R-:W-:-:S04]  /*3560*/  IADD3 R6, PT, PT, R7, -0x1, RZ ;  /* 0xffffffff07067810 */ /* 0x000fc80007ffe0ff */
[----:B------:R-:W-:-:S04]  /*3570*/  ISETP.GT.U32.AND P0, PT, R8, 0xfd, PT ;  /* 0x000000fd0800780c */ /* 0x000fc80003f04070 */
[----:B------:R-:W-:-:S13]  /*3580*/  ISETP.GT.U32.OR P0, PT, R6, 0xfd, P0 ;  /* 0x000000fd0600780c */ /* 0x000fda0000704470 */
[----:B------:R-:W-:Y:S01]  /*3590*/  @!P0 MOV R3, RZ ;  /* 0x000000ff00038202 */ /* 0x000fe20000000f00 */
[----:B------:R-:W-:Y:S06]  /*35a0*/  @!P0 BRA `(.L_x_67) ;  /* 0x00000000005c8947 */ /* 0x000fec0003800000 */
[----:B------:R-:W-:Y:S02]  /*35b0*/  FSETP.GTU.FTZ.AND P0, PT, |R0|, +INF , PT ;  /* 0x7f8000000000780b */ /* 0x000fe40003f1c200 */
[----:B------:R-:W-:-:S04]  /*35c0*/  FSETP.GTU.FTZ.AND P1, PT, |R25|, +INF , PT ;  /* 0x7f8000001900780b */ /* 0x000fc80003f3c200 */
[----:B------:R-:W-:-:S13]  /*35d0*/  PLOP3.LUT P0, PT, P0, P1, PT, 0xf8, 0x8f ;  /* 0x00000000008f781c */ /* 0x000fda0000703f70 */
[----:B------:R-:W-:Y:S05]  /*35e0*/  @P0 BRA `(.L_x_68) ;  /* 0x00000004004c0947 */ /* 0x000fea0003800000 */
[----:B------:R-:W-:-:S13]  /*35f0*/  LOP3.LUT P0, RZ, R5, 0x7fffffff, R0, 0xc8, !PT ;  /* 0x7fffffff05ff7812 */ /* 0x000fda000780c800 */
[----:B------:R-:W-:Y:S05]  /*3600*/  @!P0 BRA `(.L_x_69) ;  /* 0x00000004003c8947 */ /* 0x000fea0003800000 */
[C---:B------:R-:W-:Y:S02]  /*3610*/  FSETP.NEU.FTZ.AND P2, PT, |R0|.reuse, +INF , PT ;  /* 0x7f8000000000780b */ /* 0x040fe40003f5d200 */
[----:B------:R-:W-:Y:S02]  /*3620*/  FSETP.NEU.FTZ.AND P1, PT, |R25|, +INF , PT ;  /* 0x7f8000001900780b */ /* 0x000fe40003f3d200 */
[----:B------:R-:W-:-:S11]  /*3630*/  FSETP.NEU.FTZ.AND P0, PT, |R0|, +INF , PT ;  /* 0x7f8000000000780b */ /* 0x000fd60003f1d200 */
[----:B------:R-:W-:Y:S05]  /*3640*/  @!P1 BRA !P2, `(.L_x_69) ;  /* 0x00000004002c9947 */ /* 0x000fea0005000000 */
[----:B------:R-:W-:-:S04]  /*3650*/  LOP3.LUT P2, RZ, R0, 0x7fffffff, RZ, 0xc0, !PT ;  /* 0x7fffffff00ff7812 */ /* 0x000fc8000784c0ff */
[----:B------:R-:W-:-:S13]  /*3660*/  PLOP3.LUT P1, PT, P1, P2, PT, 0x2f, 0xf2 ;  /* 0x0000000000f2781c */ /* 0x000fda0000f24577 */
[----:B------:R-:W-:Y:S05]  /*3670*/  @P1 BRA `(.L_x_70) ;  /* 0x0000000400181947 */ /* 0x000fea0003800000 */
[----:B------:R-:W-:-:S04]  /*3680*/  LOP3.LUT P1, RZ, R5, 0x7fffffff, RZ, 0xc0, !PT ;  /* 0x7fffffff05ff7812 */ /* 0x000fc8000782c0ff */
[----:B------:R-:W-:-:S13]  /*3690*/  PLOP3.LUT P0, PT, P0, P1, PT, 0x2f, 0xf2 ;  /* 0x0000000000f2781c */ /* 0x000fda0000702577 */
[----:B------:R-:W-:Y:S05]  /*36a0*/  @P0 BRA `(.L_x_71) ;  /* 0x0000000400000947 */ /* 0x000fea0003800000 */
[----:B------:R-:W-:Y:S02]  /*36b0*/  ISETP.GE.AND P0, PT, R6, RZ, PT ;  /* 0x000000ff0600720c */ /* 0x000fe40003f06270 */
[----:B------:R-:W-:-:S11]  /*36c0*/  ISETP.GE.AND P1, PT, R8, RZ, PT ;  /* 0x000000ff0800720c */ /* 0x000fd60003f26270 */
[----:B------:R-:W-:Y:S01]  /*36d0*/  @P0 IMAD.MOV.U32 R3, RZ, RZ, RZ ;  /* 0x000000ffff030224 */ /* 0x000fe200078e00ff */
[----:B------:R-:W-:Y:S01]  /*36e0*/  @!P0 MOV R3, 0xffffffc0 ;  /* 0xffffffc000038802 */ /* 0x000fe20000000f00 */
[----:B------:R-:W-:Y:S01]  /*36f0*/  @!P0 FFMA R0, R0, 1.84467440737095516160e+19, RZ ;  /* 0x5f80000000008823 */ /* 0x000fe200000000ff */
[----:B------:R-:W-:-:S03]  /*3700*/  @!P1 FFMA R5, R25, 1.84467440737095516160e+19, RZ ;  /* 0x5f80000019059823 */ /* 0x000fc600000000ff */
[----:B------:R-:W-:-:S07]  /*3710*/  @!P1 VIADD R3, R3, 0x40 ;  /* 0x0000004003039836 */ /* 0x000fce0000000000 */
.L_x_67:
[----:B------:R-:W-:Y:S01]  /*3720*/  LEA R6, R4, 0xc0800000, 0x17 ;  /* 0xc080000004067811 */ /* 0x000fe200078eb8ff */
[----:B------:R-:W-:Y:S01]  /*3730*/  VIADD R7, R7, 0xffffff81 ;  /* 0xffffff8107077836 */ /* 0x000fe20000000000 */
[----:B------:R-:W-:Y:S02]  /*3740*/  BSSY.RECONVERGENT B1, `(.L_x_72) ;  /* 0x0000035000017945 */ /* 0x000fe40003800200 */
[----:B------:R-:W-:Y:S01]  /*3750*/  IADD3 R6, PT, PT, -R6, R5, RZ ;  /* 0x0000000506067210 */ /* 0x000fe20007ffe1ff */
[----:B------:R-:W-:-:S03]  /*3760*/  IMAD R0, R7, -0x800000, R0 ;  /* 0xff80000007007824 */ /* 0x000fc600078e0200 */
[----:B------:R0:W1:Y:S01]  /*3770*/  MUFU.RCP R5, R6 ;  /* 0x0000000600057308 */ /* 0x0000620000001000 */
[----:B------:R-:W-:Y:S01]  /*3780*/  FADD.FTZ R9, -R6, -RZ ;  /* 0x800000ff06097221 */ /* 0x000fe20000010100 */
[----:B0-----:R-:W-:-:S04]  /*3790*/  IADD3 R6, PT, PT, R7, 0x7f, -R4 ;  /* 0x0000007f07067810 */ /* 0x001fc80007ffe804 */
[----:B------:R-:W-:Y:S01]  /*37a0*/  IADD3 R3, PT, PT, R6, R3, RZ ;  /* 0x0000000306037210 */ /* 0x000fe20007ffe0ff */
[----:B-1----:R-:W-:-:S04]  /*37b0*/  FFMA R8, R5, R9, 1 ;  /* 0x3f80000005087423 */ /* 0x002fc80000000009 */
[----:B------:R-:W-:-:S04]  /*37c0*/  FFMA R5, R5, R8, R5 ;  /* 0x0000000805057223 */ /* 0x000fc80000000005 */
[----:B------:R-:W-:-:S04]  /*37d0*/  FFMA R8, R0, R5, RZ ;  /* 0x0000000500087223 */ /* 0x000fc800000000ff */
[----:B------:R-:W-:-:S04]  /*37e0*/  FFMA R10, R9, R8, R0 ;  /* 0x00000008090a7223 */ /* 0x000fc80000000000 */
[----:B------:R-:W-:-:S04]  /*37f0*/  FFMA R10, R5, R10, R8 ;  /* 0x0000000a050a7223 */ /* 0x000fc80000000008 */
[----:B------:R-:W-:-:S04]  /*3800*/  FFMA R9, R9, R10, R0 ;  /* 0x0000000a09097223 */ /* 0x000fc80000000000 */
[----:B------:R-:W-:-:S05]  /*3810*/  FFMA R0, R5, R9, R10 ;  /* 0x0000000905007223 */ /* 0x000fca000000000a */
[----:B------:R-:W-:-:S04]  /*3820*/  SHF.R.U32.HI R4, RZ, 0x17, R0 ;  /* 0x00000017ff047819 */ /* 0x000fc80000011600 */
[----:B------:R-:W-:-:S05]  /*3830*/  LOP3.LUT R4, R4, 0xff, RZ, 0xc0, !PT ;  /* 0x000000ff04047812 */ /* 0x000fca00078ec0ff */
[----:B------:R-:W-:-:S05]  /*3840*/  IMAD.IADD R7, R4, 0x1, R3 ;  /* 0x0000000104077824 */ /* 0x000fca00078e0203 */
[----:B------:R-:W-:-:S04]  /*3850*/  IADD3 R4, PT, PT, R7, -0x1, RZ ;  /* 0xffffffff07047810 */ /* 0x000fc80007ffe0ff */
[----:B------:R-:W-:-:S13]  /*3860*/  ISETP.GE.U32.AND P0, PT, R4, 0xfe, PT ;  /* 0x000000fe0400780c */ /* 0x000fda0003f06070 */
[----:B------:R-:W-:Y:S05]  /*3870*/  @!P0 BRA `(.L_x_73) ;  /* 0x0000000000808947 */ /* 0x000fea0003800000 */
[----:B------:R-:W-:-:S13]  /*3880*/  ISETP.GT.AND P0, PT, R7, 0xfe, PT ;  /* 0x000000fe0700780c */ /* 0x000fda0003f04270 */
[----:B------:R-:W-:Y:S05]  /*3890*/  @P0 BRA `(.L_x_74) ;  /* 0x00000000006c0947 */ /* 0x000fea0003800000 */
[----:B------:R-:W-:-:S13]  /*38a0*/  ISETP.GE.AND P0, PT, R7, 0x1, PT ;  /* 0x000000010700780c */ /* 0x000fda0003f06270 */
[----:B------:R-:W-:Y:S05]  /*38b0*/  @P0 BRA `(.L_x_75) ;  /* 0x0000000000740947 */ /* 0x000fea0003800000 */
[----:B------:R-:W-:Y:S02]  /*38c0*/  ISETP.GE.AND P0, PT, R7, -0x18, PT ;  /* 0xffffffe80700780c */ /* 0x000fe40003f06270 */
[----:B------:R-:W-:-:S11]  /*38d0*/  LOP3.LUT R0, R0, 0x80000000, RZ, 0xc0, !PT ;  /* 0x8000000000007812 */ /* 0x000fd600078ec0ff */
[----:B------:R-:W-:Y:S05]  /*38e0*/  @!P0 BRA `(.L_x_75) ;  /* 0x0000000000688947 */ /* 0x000fea0003800000 */
[CCC-:B------:R-:W-:Y:S01]  /*38f0*/  FFMA.RZ R3, R5.reuse, R9.reuse, R10.reuse ;  /* 0x0000000905037223 */ /* 0x1c0fe2000000c00a */
[-CC-:B------:R-:W-:Y:S01]  /*3900*/  FFMA.RM R4, R5, R9.reuse, R10.reuse ;  /* 0x0000000905047223 */ /* 0x180fe2000000400a */
[C---:B------:R-:W-:Y:S02]  /*3910*/  ISETP.NE.AND P2, PT, R7.reuse, RZ, PT ;  /* 0x000000ff0700720c */ /* 0x040fe40003f45270 */
[----:B------:R-:W-:Y:S02]  /*3920*/  ISETP.NE.AND P1, PT, R7, RZ, PT ;  /* 0x000000ff0700720c */ /* 0x000fe40003f25270 */
[----:B------:R-:W-:Y:S01]  /*3930*/  LOP3.LUT R6, R3, 0x7fffff, RZ, 0xc0, !PT ;  /* 0x007fffff03067812 */ /* 0x000fe200078ec0ff */
[----:B------:R-:W-:Y:S01]  /*3940*/  FFMA.RP R3, R5, R9, R10 ;  /* 0x0000000905037223 */ /* 0x000fe2000000800a */
[C---:B------:R-:W-:Y:S01]  /*3950*/  VIADD R5, R7.reuse, 0x20 ;  /* 0x0000002007057836 */ /* 0x040fe20000000000 */
[----:B------:R-:W-:Y:S02]  /*3960*/  IADD3 R7, PT, PT, -R7, RZ, RZ ;  /* 0x000000ff07077210 */ /* 0x000fe40007ffe1ff */
[----:B------:R-:W-:-:S02]  /*3970*/  LOP3.LUT R6, R6, 0x800000, RZ, 0xfc, !PT ;  /* 0x0080000006067812 */ /* 0x000fc400078efcff */
[----:B------:R-:W-:Y:S02]  /*3980*/  FSETP.NEU.FTZ.AND P0, PT, R3, R4, PT ;  /* 0x000000040300720b */ /* 0x000fe40003f1d000 */
[----:B------:R-:W-:Y:S02]  /*3990*/  SHF.L.U32 R5, R6, R5, RZ ;  /* 0x0000000506057219 */ /* 0x000fe400000006ff */
[----:B------:R-:W-:Y:S02]  /*39a0*/  SEL R3, R7, RZ, P2 ;  /* 0x000000ff07037207 */ /* 0x000fe40001000000 */
[----:B------:R-:W-:Y:S02]  /*39b0*/  ISETP.NE.AND P1, PT, R5, RZ, P1 ;  /* 0x000000ff0500720c */ /* 0x000fe40000f25270 */
[----:B------:R-:W-:Y:S02]  /*39c0*/  SHF.R.U32.HI R3, RZ, R3, R6 ;  /* 0x00000003ff037219 */ /* 0x000fe40000011606 */
[----:B------:R-:W-:-:S02]  /*39d0*/  PLOP3.LUT P0, PT, P0, P1, PT, 0xf8, 0x8f ;  /* 0x00000000008f781c */ /* 0x000fc40000703f70 */
[----:B------:R-:W-:Y:S02]  /*39e0*/  SHF.R.U32.HI R5, RZ, 0x1, R3 ;  /* 0x00000001ff057819 */ /* 0x000fe40000011603 */
[----:B------:R-:W-:-:S04]  /*39f0*/  SEL R4, RZ, 0x1, !P0 ;  /* 0x00000001ff047807 */ /* 0x000fc80004000000 */
[----:B------:R-:W-:-:S04]  /*3a00*/  LOP3.LUT R4, R4, 0x1, R5, 0xf8, !PT ;  /* 0x0000000104047812 */ /* 0x000fc800078ef805 */
[----:B------:R-:W-:-:S05]  /*3a10*/  LOP3.LUT R4, R4, R3, RZ, 0xc0, !PT ;  /* 0x0000000304047212 */ /* 0x000fca00078ec0ff */
[----:B------:R-:W-:-:S05]  /*3a20*/  IMAD.IADD R5, R5, 0x1, R4 ;  /* 0x0000000105057824 */ /* 0x000fca00078e0204 */
[----:B------:R-:W-:Y:S01]  /*3a30*/  LOP3.LUT R0, R5, R0, RZ, 0xfc, !PT ;  /* 0x0000000005007212 */ /* 0x000fe200078efcff */
[----:B------:R-:W-:Y:S06]  /*3a40*/  BRA `(.L_x_75) ;  /* 0x0000000000107947 */ /* 0x000fec0003800000 */
.L_x_74:
[----:B------:R-:W-:-:S04]  /*3a50*/  LOP3.LUT R0, R0, 0x80000000, RZ, 0xc0, !PT ;  /* 0x8000000000007812 */ /* 0x000fc800078ec0ff */
[----:B------:R-:W-:Y:S01]  /*3a60*/  LOP3.LUT R0, R0, 0x7f800000, RZ, 0xfc, !PT ;  /* 0x7f80000000007812 */ /* 0x000fe200078efcff */
[----:B------:R-:W-:Y:S06]  /*3a70*/  BRA `(.L_x_75) ;  /* 0x0000000000047947 */ /* 0x000fec0003800000 */
.L_x_73:
[----:B------:R-:W-:-:S07]  /*3a80*/  LEA R0, R3, R0, 0x17 ;  /* 0x0000000003007211 */ /* 0x000fce00078eb8ff */
.L_x_75:
[----:B------:R-:W-:Y:S05]  /*3a90*/  BSYNC.RECONVERGENT B1 ;  /* 0x0000000000017941 */ /* 0x000fea0003800200 */
.L_x_72:
[----:B------:R-:W-:Y:S05]  /*3aa0*/  BRA `(.L_x_76) ;  /* 0x0000000000207947 */ /* 0x000fea0003800000 */
.L_x_71:
[----:B------:R-:W-:-:S04]  /*3ab0*/  LOP3.LUT R0, R5, 0x80000000, R0, 0x48, !PT ;  /* 0x8000000005007812 */ /* 0x000fc800078e4800 */
[----:B------:R-:W-:Y:S01]  /*3ac0*/  LOP3.LUT R0, R0, 0x7f800000, RZ, 0xfc, !PT ;  /* 0x7f80000000007812 */ /* 0x000fe200078efcff */
[----:B------:R-:W-:Y:S06]  /*3ad0*/  BRA `(.L_x_76) ;  /* 0x0000000000147947 */ /* 0x000fec0003800000 */
.L_x_70:
[----:B------:R-:W-:Y:S01]  /*3ae0*/  LOP3.LUT R0, R5, 0x80000000, R0, 0x48, !PT ;  /* 0x8000000005007812 */ /* 0x000fe200078e4800 */
[----:B------:R-:W-:Y:S06]  /*3af0*/  BRA `(.L_x_76) ;  /* 0x00000000000c7947 */ /* 0x000fec0003800000 */
.L_x_69:
[----:B------:R-:W0:Y:S01]  /*3b00*/  MUFU.RSQ R0, -QNAN ;  /* 0xffc0000000007908 */ /* 0x000e220000001400 */
[----:B------:R-:W-:Y:S05]  /*3b10*/  BRA `(.L_x_76) ;  /* 0x0000000000047947 */ /* 0x000fea0003800000 */
.L_x_68:
[----:B------:R-:W-:-:S07]  /*3b20*/  FADD.FTZ R0, R0, R25 ;  /* 0x0000001900007221 */ /* 0x000fce0000010000 */
.L_x_76:
[----:B------:R-:W-:Y:S05]  /*3b30*/  BSYNC.RECONVERGENT B0 ;  /* 0x0000000000007941 */ /* 0x000fea0003800200 */
.L_x_66:
[----:B------:R-:W-:Y:S02]  /*3b40*/  HFMA2 R3, -RZ, RZ, 0, 0 ;  /* 0x00000000ff037431 */ /* 0x000fe400000001ff */
[----:B0-----:R-:W-:Y:S02]  /*3b50*/  IMAD.MOV.U32 R9, RZ, RZ, R0 ;  /* 0x000000ffff097224 */ /* 0x001fe400078e0000 */
[----:B------:R-:W-:Y:S05]  /*3b60*/  RET.REL.NODEC R2 `(_Z22calculateClusterCenterPfPiS_iii) ;  /* 0xffffffc402247950 */ /* 0x000fea0003c3ffff */
.L_x_77:
[----:B------:R-:W-:-:S00]  /*3b70*/  BRA `(.L_x_77) ;  /* 0xfffffffc00fc7947 */ /* 0x000fc0000383ffff */
[----:B------:R-:W-:-:S00]  /*3b80*/  NOP ;  /* 0x0000000000007918 */ /* 0x000fc00000000000 */
[----:B------:R-:W-:-:S00]  /*3b90*/  NOP ;  /* 0x0000000000007918 */ /* 0x000fc00000000000 */
[----:B------:R-:W-:-:S00]  /*3ba0*/  NOP ;  /* 0x0000000000007918 */ /* 0x000fc00000000000 */
[----:B------:R-:W-:-:S00]  /*3bb0*/  NOP ;  /* 0x0000000000007918 */ /* 0x000fc00000000000 */
[----:B------:R-:W-:-:S00]  /*3bc0*/  NOP ;  /* 0x0000000000007918 */ /* 0x000fc00000000000 */
[----:B------:R-:W-:-:S00]  /*3bd0*/  NOP ;  /* 0x0000000000007918 */ /* 0x000fc00000000000 */
[----:B------:R-:W-:-:S00]  /*3be0*/  NOP ;  /* 0x0000000000007918 */ /* 0x000fc00000000000 */
[----:B------:R-:W-:-:S00]  /*3bf0*/  NOP ;  /* 0x0000000000007918 */ /* 0x000fc00000000000 */
.L_x_78:


//--------------------- .nv.global.init           --------------------------
	.section	.nv.global.init,"aw",@progbits
.nv.global.init:
	.type		$str,@object
	.size		$str,(.L_0 - $str)
$str:
        /*0000*/ 	.byte	0x43, 0x6c, 0x75, 0x73, 0x74, 0x65, 0x72, 0x20, 0x25, 0x64, 0x2c, 0x20, 0x56, 0x61, 0x6c, 0x75
        /*0010*/ 	.byte	0x65, 0x3a, 0x20, 0x25, 0x66, 0x0a, 0x00
.L_0:


//--------------------- .nv.shared.reserved.0     --------------------------
	.section	.nv.shared.reserved.0,"aw",@nobits
	.weak		__nv_reservedSMEM_offset_0_alias
	.size		__nv_reservedSMEM_offset_0_alias, 0, 64
	.other		__nv_reservedSMEM_offset_0_alias,@"STO_CUDA_RESERVED_SHARED STV_DEFAULT"
__nv_reservedSMEM_offset_0_alias:
	.zero		0
	.zero		64


//--------------------- .nv.constant0._Z22calculateClusterCenterPfPiS_iii --------------------------
	.section	.nv.constant0._Z22calculateClusterCenterPfPiS_iii,"a",@progbits
	.sectionflags	@""
	.align	4
.nv.constant0._Z22calculateClusterCenterPfPiS_iii:
	.zero		932


//--------------------- SYMBOLS --------------------------

	.type		.nv.reservedSmem.offset0,@object
	.size		.nv.reservedSmem.offset0,0x4
	.type		vprintf,@function
